//
// Generated by NVIDIA NVVM Compiler
//
// Compiler Build ID: CL-36424714
// Cuda compilation tools, release 13.0, V13.0.88
// Based on NVVM 20.0.0
//

.version 9.0
.target sm_100
.address_size 64

	// .globl	_Z14CUDAKernelNamePdS_S_mmmddmm

.visible .entry _Z14CUDAKernelNamePdS_S_mmmddmm(
	.param .u64 .ptr .align 1 _Z14CUDAKernelNamePdS_S_mmmddmm_param_0,
	.param .u64 .ptr .align 1 _Z14CUDAKernelNamePdS_S_mmmddmm_param_1,
	.param .u64 .ptr .align 1 _Z14CUDAKernelNamePdS_S_mmmddmm_param_2,
	.param .u64 _Z14CUDAKernelNamePdS_S_mmmddmm_param_3,
	.param .u64 _Z14CUDAKernelNamePdS_S_mmmddmm_param_4,
	.param .u64 _Z14CUDAKernelNamePdS_S_mmmddmm_param_5,
	.param .f64 _Z14CUDAKernelNamePdS_S_mmmddmm_param_6,
	.param .f64 _Z14CUDAKernelNamePdS_S_mmmddmm_param_7,
	.param .u64 _Z14CUDAKernelNamePdS_S_mmmddmm_param_8,
	.param .u64 _Z14CUDAKernelNamePdS_S_mmmddmm_param_9
)
{
	.reg .pred 	%p<18>;
	.reg .b32 	%r<25>;
	.reg .b64 	%rd<152>;
	.reg .b64 	%fd<129>;

	ld.param.u64 	%rd38, [_Z14CUDAKernelNamePdS_S_mmmddmm_param_0];
	ld.param.u64 	%rd39, [_Z14CUDAKernelNamePdS_S_mmmddmm_param_1];
	ld.param.u64 	%rd40, [_Z14CUDAKernelNamePdS_S_mmmddmm_param_2];
	ld.param.u64 	%rd33, [_Z14CUDAKernelNamePdS_S_mmmddmm_param_3];
	ld.param.u64 	%rd34, [_Z14CUDAKernelNamePdS_S_mmmddmm_param_4];
	ld.param.u64 	%rd35, [_Z14CUDAKernelNamePdS_S_mmmddmm_param_5];
	ld.param.f64 	%fd23, [_Z14CUDAKernelNamePdS_S_mmmddmm_param_7];
	cvta.to.global.u64 	%rd1, %rd40;
	cvta.to.global.u64 	%rd2, %rd39;
	cvta.to.global.u64 	%rd3, %rd38;
	mov.u32 	%r14, %ctaid.y;
	mov.u32 	%r1, %ntid.y;
	mov.u32 	%r15, %tid.y;
	mad.lo.s32 	%r21, %r14, %r1, %r15;
	cvt.u64.u32 	%rd143, %r21;
	setp.le.u64 	%p1, %rd34, %rd143;
	@%p1 bra 	$L__BB0_26;
	mov.u32 	%r16, %ctaid.x;
	mov.u32 	%r17, %ntid.x;
	mov.u32 	%r18, %tid.x;
	mad.lo.s32 	%r3, %r16, %r17, %r18;
	cvt.s64.s32 	%rd5, %r3;
	setp.ne.s64 	%p2, %rd35, 0;
	mov.u32 	%r19, %nctaid.x;
	mul.lo.s32 	%r4, %r17, %r19;
	mov.u32 	%r20, %nctaid.y;
	mul.lo.s32 	%r5, %r1, %r20;
	@%p2 bra 	$L__BB0_8;
	ld.param.f64 	%fd118, [_Z14CUDAKernelNamePdS_S_mmmddmm_param_6];
	mul.f64 	%fd1, %fd118, 0d0000000000000000;
$L__BB0_3:
	setp.gt.u64 	%p15, %rd33, %rd5;
	@%p15 bra 	$L__BB0_4;
	bra.uni 	$L__BB0_7;
$L__BB0_4:
	ld.param.u64 	%rd142, [_Z14CUDAKernelNamePdS_S_mmmddmm_param_9];
	ld.param.u64 	%rd140, [_Z14CUDAKernelNamePdS_S_mmmddmm_param_8];
	mad.lo.s64 	%rd136, %rd143, %rd140, %rd142;
	shl.b64 	%rd137, %rd136, 3;
	add.s64 	%rd8, %rd3, %rd137;
	ld.global.f64 	%fd119, [%rd8];
	mov.u32 	%r22, %r3;
$L__BB0_5:
	fma.rn.f64 	%fd119, %fd23, %fd119, %fd1;
	add.s32 	%r22, %r22, %r4;
	cvt.s64.s32 	%rd138, %r22;
	setp.gt.u64 	%p16, %rd33, %rd138;
	@%p16 bra 	$L__BB0_5;
	st.global.f64 	[%rd8], %fd119;
$L__BB0_7:
	add.s32 	%r21, %r21, %r5;
	cvt.s64.s32 	%rd143, %r21;
	setp.gt.u64 	%p17, %rd34, %rd143;
	@%p17 bra 	$L__BB0_3;
	bra.uni 	$L__BB0_26;
$L__BB0_8:
	and.b64  	%rd9, %rd35, 15;
	and.b64  	%rd10, %rd35, 7;
	and.b64  	%rd11, %rd35, -16;
	and.b64  	%rd12, %rd35, 3;
$L__BB0_9:
	cvt.s64.s32 	%rd145, %r3;
	setp.le.u64 	%p3, %rd33, %rd145;
	@%p3 bra 	$L__BB0_25;
	ld.param.u64 	%rd141, [_Z14CUDAKernelNamePdS_S_mmmddmm_param_9];
	ld.param.u64 	%rd139, [_Z14CUDAKernelNamePdS_S_mmmddmm_param_8];
	mad.lo.s64 	%rd41, %rd143, %rd139, %rd141;
	shl.b64 	%rd42, %rd41, 3;
	add.s64 	%rd15, %rd3, %rd42;
	ld.global.f64 	%fd120, [%rd15];
	mov.u32 	%r24, %r3;
$L__BB0_11:
	setp.lt.u64 	%p4, %rd35, 16;
	mul.lo.s64 	%rd17, %rd145, %rd35;
	mov.f64 	%fd128, 0d0000000000000000;
	mov.b64 	%rd150, 0;
	@%p4 bra 	$L__BB0_14;
	mul.lo.s64 	%rd44, %rd35, %rd145;
	shl.b64 	%rd45, %rd44, 3;
	add.s64 	%rd46, %rd2, %rd45;
	add.s64 	%rd147, %rd46, 64;
	add.s64 	%rd47, %rd1, %rd45;
	add.s64 	%rd146, %rd47, 64;
	mov.f64 	%fd128, 0d0000000000000000;
	mov.u64 	%rd148, %rd11;
$L__BB0_13:
	.pragma "nounroll";
	ld.global.f64 	%fd27, [%rd147+-64];
	ld.global.f64 	%fd28, [%rd146+-64];
	fma.rn.f64 	%fd29, %fd27, %fd28, %fd128;
	ld.global.f64 	%fd30, [%rd147+-56];
	ld.global.f64 	%fd31, [%rd146+-56];
	fma.rn.f64 	%fd32, %fd30, %fd31, %fd29;
	ld.global.f64 	%fd33, [%rd147+-48];
	ld.global.f64 	%fd34, [%rd146+-48];
	fma.rn.f64 	%fd35, %fd33, %fd34, %fd32;
	ld.global.f64 	%fd36, [%rd147+-40];
	ld.global.f64 	%fd37, [%rd146+-40];
	fma.rn.f64 	%fd38, %fd36, %fd37, %fd35;
	ld.global.f64 	%fd39, [%rd147+-32];
	ld.global.f64 	%fd40, [%rd146+-32];
	fma.rn.f64 	%fd41, %fd39, %fd40, %fd38;
	ld.global.f64 	%fd42, [%rd147+-24];
	ld.global.f64 	%fd43, [%rd146+-24];
	fma.rn.f64 	%fd44, %fd42, %fd43, %fd41;
	ld.global.f64 	%fd45, [%rd147+-16];
	ld.global.f64 	%fd46, [%rd146+-16];
	fma.rn.f64 	%fd47, %fd45, %fd46, %fd44;
	ld.global.f64 	%fd48, [%rd147+-8];
	ld.global.f64 	%fd49, [%rd146+-8];
	fma.rn.f64 	%fd50, %fd48, %fd49, %fd47;
	ld.global.f64 	%fd51, [%rd147];
	ld.global.f64 	%fd52, [%rd146];
	fma.rn.f64 	%fd53, %fd51, %fd52, %fd50;
	ld.global.f64 	%fd54, [%rd147+8];
	ld.global.f64 	%fd55, [%rd146+8];
	fma.rn.f64 	%fd56, %fd54, %fd55, %fd53;
	ld.global.f64 	%fd57, [%rd147+16];
	ld.global.f64 	%fd58, [%rd146+16];
	fma.rn.f64 	%fd59, %fd57, %fd58, %fd56;
	ld.global.f64 	%fd60, [%rd147+24];
	ld.global.f64 	%fd61, [%rd146+24];
	fma.rn.f64 	%fd62, %fd60, %fd61, %fd59;
	ld.global.f64 	%fd63, [%rd147+32];
	ld.global.f64 	%fd64, [%rd146+32];
	fma.rn.f64 	%fd65, %fd63, %fd64, %fd62;
	ld.global.f64 	%fd66, [%rd147+40];
	ld.global.f64 	%fd67, [%rd146+40];
	fma.rn.f64 	%fd68, %fd66, %fd67, %fd65;
	ld.global.f64 	%fd69, [%rd147+48];
	ld.global.f64 	%fd70, [%rd146+48];
	fma.rn.f64 	%fd71, %fd69, %fd70, %fd68;
	ld.global.f64 	%fd72, [%rd147+56];
	ld.global.f64 	%fd73, [%rd146+56];
	fma.rn.f64 	%fd128, %fd72, %fd73, %fd71;
	add.s64 	%rd148, %rd148, -16;
	add.s64 	%rd147, %rd147, 128;
	add.s64 	%rd146, %rd146, 128;
	setp.ne.s64 	%p5, %rd148, 0;
	mov.u64 	%rd150, %rd11;
	@%p5 bra 	$L__BB0_13;
$L__BB0_14:
	setp.eq.s64 	%p6, %rd9, 0;
	@%p6 bra 	$L__BB0_24;
	add.s64 	%rd48, %rd9, -1;
	setp.lt.u64 	%p7, %rd48, 7;
	@%p7 bra 	$L__BB0_17;
	add.s64 	%rd49, %rd150, %rd17;
	shl.b64 	%rd50, %rd49, 3;
	add.s64 	%rd51, %rd2, %rd50;
	ld.global.f64 	%fd75, [%rd51];
	add.s64 	%rd52, %rd1, %rd50;
	ld.global.f64 	%fd76, [%rd52];
	fma.rn.f64 	%fd77, %fd75, %fd76, %fd128;
	add.s64 	%rd53, %rd150, 1;
	and.b64  	%rd54, %rd53, 4294967295;
	add.s64 	%rd55, %rd54, %rd17;
	shl.b64 	%rd56, %rd55, 3;
	add.s64 	%rd57, %rd2, %rd56;
	ld.global.f64 	%fd78, [%rd57];
	add.s64 	%rd58, %rd1, %rd56;
	ld.global.f64 	%fd79, [%rd58];
	fma.rn.f64 	%fd80, %fd78, %fd79, %fd77;
	add.s64 	%rd59, %rd150, 2;
	and.b64  	%rd60, %rd59, 4294967295;
	add.s64 	%rd61, %rd60, %rd17;
	shl.b64 	%rd62, %rd61, 3;
	add.s64 	%rd63, %rd2, %rd62;
	ld.global.f64 	%fd81, [%rd63];
	add.s64 	%rd64, %rd1, %rd62;
	ld.global.f64 	%fd82, [%rd64];
	fma.rn.f64 	%fd83, %fd81, %fd82, %fd80;
	add.s64 	%rd65, %rd150, 3;
	and.b64  	%rd66, %rd65, 4294967295;
	add.s64 	%rd67, %rd66, %rd17;
	shl.b64 	%rd68, %rd67, 3;
	add.s64 	%rd69, %rd2, %rd68;
	ld.global.f64 	%fd84, [%rd69];
	add.s64 	%rd70, %rd1, %rd68;
	ld.global.f64 	%fd85, [%rd70];
	fma.rn.f64 	%fd86, %fd84, %fd85, %fd83;
	add.s64 	%rd71, %rd150, 4;
	and.b64  	%rd72, %rd71, 4294967295;
	add.s64 	%rd73, %rd72, %rd17;
	shl.b64 	%rd74, %rd73, 3;
	add.s64 	%rd75, %rd2, %rd74;
	ld.global.f64 	%fd87, [%rd75];
	add.s64 	%rd76, %rd1, %rd74;
	ld.global.f64 	%fd88, [%rd76];
	fma.rn.f64 	%fd89, %fd87, %fd88, %fd86;
	add.s64 	%rd77, %rd150, 5;
	and.b64  	%rd78, %rd77, 4294967295;
	add.s64 	%rd79, %rd78, %rd17;
	shl.b64 	%rd80, %rd79, 3;
	add.s64 	%rd81, %rd2, %rd80;
	ld.global.f64 	%fd90, [%rd81];
	add.s64 	%rd82, %rd1, %rd80;
	ld.global.f64 	%fd91, [%rd82];
	fma.rn.f64 	%fd92, %fd90, %fd91, %fd89;
	add.s64 	%rd83, %rd150, 6;
	and.b64  	%rd84, %rd83, 4294967295;
	add.s64 	%rd85, %rd84, %rd17;
	shl.b64 	%rd86, %rd85, 3;
	add.s64 	%rd87, %rd2, %rd86;
	ld.global.f64 	%fd93, [%rd87];
	add.s64 	%rd88, %rd1, %rd86;
	ld.global.f64 	%fd94, [%rd88];
	fma.rn.f64 	%fd95, %fd93, %fd94, %fd92;
	add.s64 	%rd89, %rd150, 7;
	and.b64  	%rd90, %rd89, 4294967295;
	add.s64 	%rd91, %rd90, %rd17;
	shl.b64 	%rd92, %rd91, 3;
	add.s64 	%rd93, %rd2, %rd92;
	ld.global.f64 	%fd96, [%rd93];
	add.s64 	%rd94, %rd1, %rd92;
	ld.global.f64 	%fd97, [%rd94];
	fma.rn.f64 	%fd128, %fd96, %fd97, %fd95;
	add.s64 	%rd95, %rd150, 8;
	and.b64  	%rd150, %rd95, 4294967295;
$L__BB0_17:
	setp.eq.s64 	%p8, %rd10, 0;
	@%p8 bra 	$L__BB0_24;
	add.s64 	%rd96, %rd10, -1;
	setp.lt.u64 	%p9, %rd96, 3;
	@%p9 bra 	$L__BB0_20;
	add.s64 	%rd97, %rd150, %rd17;
	shl.b64 	%rd98, %rd97, 3;
	add.s64 	%rd99, %rd2, %rd98;
	ld.global.f64 	%fd99, [%rd99];
	add.s64 	%rd100, %rd1, %rd98;
	ld.global.f64 	%fd100, [%rd100];
	fma.rn.f64 	%fd101, %fd99, %fd100, %fd128;
	add.s64 	%rd101, %rd150, 1;
	and.b64  	%rd102, %rd101, 4294967295;
	add.s64 	%rd103, %rd102, %rd17;
	shl.b64 	%rd104, %rd103, 3;
	add.s64 	%rd105, %rd2, %rd104;
	ld.global.f64 	%fd102, [%rd105];
	add.s64 	%rd106, %rd1, %rd104;
	ld.global.f64 	%fd103, [%rd106];
	fma.rn.f64 	%fd104, %fd102, %fd103, %fd101;
	add.s64 	%rd107, %rd150, 2;
	and.b64  	%rd108, %rd107, 4294967295;
	add.s64 	%rd109, %rd108, %rd17;
	shl.b64 	%rd110, %rd109, 3;
	add.s64 	%rd111, %rd2, %rd110;
	ld.global.f64 	%fd105, [%rd111];
	add.s64 	%rd112, %rd1, %rd110;
	ld.global.f64 	%fd106, [%rd112];
	fma.rn.f64 	%fd107, %fd105, %fd106, %fd104;
	add.s64 	%rd113, %rd150, 3;
	and.b64  	%rd114, %rd113, 4294967295;
	add.s64 	%rd115, %rd114, %rd17;
	shl.b64 	%rd116, %rd115, 3;
	add.s64 	%rd117, %rd2, %rd116;
	ld.global.f64 	%fd108, [%rd117];
	add.s64 	%rd118, %rd1, %rd116;
	ld.global.f64 	%fd109, [%rd118];
	fma.rn.f64 	%fd128, %fd108, %fd109, %fd107;
	add.s64 	%rd119, %rd150, 4;
	and.b64  	%rd150, %rd119, 4294967295;
$L__BB0_20:
	setp.eq.s64 	%p10, %rd12, 0;
	@%p10 bra 	$L__BB0_24;
	setp.eq.s64 	%p11, %rd12, 1;
	add.s64 	%rd120, %rd150, %rd17;
	shl.b64 	%rd121, %rd120, 3;
	add.s64 	%rd122, %rd2, %rd121;
	ld.global.f64 	%fd110, [%rd122];
	add.s64 	%rd123, %rd1, %rd121;
	ld.global.f64 	%fd111, [%rd123];
	fma.rn.f64 	%fd128, %fd110, %fd111, %fd128;
	@%p11 bra 	$L__BB0_24;
	setp.eq.s64 	%p12, %rd12, 2;
	add.s64 	%rd124, %rd150, 1;
	and.b64  	%rd125, %rd124, 4294967295;
	add.s64 	%rd126, %rd125, %rd17;
	shl.b64 	%rd127, %rd126, 3;
	add.s64 	%rd128, %rd2, %rd127;
	ld.global.f64 	%fd112, [%rd128];
	add.s64 	%rd129, %rd1, %rd127;
	ld.global.f64 	%fd113, [%rd129];
	fma.rn.f64 	%fd128, %fd112, %fd113, %fd128;
	@%p12 bra 	$L__BB0_24;
	add.s64 	%rd130, %rd150, 2;
	and.b64  	%rd131, %rd130, 4294967295;
	add.s64 	%rd132, %rd131, %rd17;
	shl.b64 	%rd133, %rd132, 3;
	add.s64 	%rd134, %rd2, %rd133;
	ld.global.f64 	%fd114, [%rd134];
	add.s64 	%rd135, %rd1, %rd133;
	ld.global.f64 	%fd115, [%rd135];
	fma.rn.f64 	%fd128, %fd114, %fd115, %fd128;
$L__BB0_24:
	ld.param.f64 	%fd117, [_Z14CUDAKernelNamePdS_S_mmmddmm_param_6];
	mul.f64 	%fd116, %fd23, %fd120;
	fma.rn.f64 	%fd120, %fd117, %fd128, %fd116;
	st.global.f64 	[%rd15], %fd120;
	add.s32 	%r24, %r24, %r4;
	cvt.s64.s32 	%rd145, %r24;
	setp.gt.u64 	%p13, %rd33, %rd145;
	@%p13 bra 	$L__BB0_11;
$L__BB0_25:
	add.s32 	%r21, %r21, %r5;
	cvt.s64.s32 	%rd143, %r21;
	setp.gt.u64 	%p14, %rd34, %rd143;
	@%p14 bra 	$L__BB0_9;
$L__BB0_26:
	ret;

}


// ===== COMPILED SASS (sm_100) =====

	.target	sm_100

	.elftype	@"ET_EXEC"


//--------------------- .note.nv.tkinfo           --------------------------
	.section	.note.nv.tkinfo,"",@"SHT_NOTE"
	.sectionflags	@"SHF_NOTE_NV_TKINFO"
	.tkinfo
        /*0018*/ 	.word	0x00000002
        /*0030*/ 	.string	""
        /*0030*/ 	.string	"ptxas"
        /*0030*/ 	.string	"Cuda compilation tools, release 13.0, V13.0.88"
        /*0030*/ 	.string	"Build cuda_13.0.r13.0/compiler.36424714_0"
        /*0030*/ 	.string	"-arch sm_100 -m 64 "



//--------------------- .note.nv.cuinfo           --------------------------
	.section	.note.nv.cuinfo,"",@"SHT_NOTE"
	.sectionflags	@"SHF_NOTE_NV_CUINFO"
        /*0018*/ 	.short	0x0002
        /*001a*/ 	.short	0x0064
        /*001c*/ 	.short	0x0082
	.zero		2


//--------------------- .nv.info                  --------------------------
	.section	.nv.info,"",@"SHT_CUDA_INFO"
	.align	4


	//----- nvinfo : EIATTR_REGCOUNT
	.align		4
        /*0000*/ 	.byte	0x04, 0x2f
        /*0002*/ 	.short	(.L_1 - .L_0)
	.align		4
.L_0:
        /*0004*/ 	.word	index@(_Z14CUDAKernelNamePdS_S_mmmddmm)
        /*0008*/ 	.word	0x00000020


	//----- nvinfo : EIATTR_FRAME_SIZE
	.align		4
.L_1:
        /*000c*/ 	.byte	0x04, 0x11
        /*000e*/ 	.short	(.L_3 - .L_2)
	.align		4
.L_2:
        /*0010*/ 	.word	index@(_Z14CUDAKernelNamePdS_S_mmmddmm)
        /*0014*/ 	.word	0x00000000


	//----- nvinfo : EIATTR_MIN_STACK_SIZE
	.align		4
.L_3:
        /*0018*/ 	.byte	0x04, 0x12
        /*001a*/ 	.short	(.L_5 - .L_4)
	.align		4
.L_4:
        /*001c*/ 	.word	index@(_Z14CUDAKernelNamePdS_S_mmmddmm)
        /*0020*/ 	.word	0x00000000
.L_5:


//--------------------- .nv.compat                --------------------------
	.section	.nv.compat,"",@"SHT_CUDA_COMPAT_INFO"
	.align	4
        /*0000*/ 	.byte	0x02, 0x09, 0x00, 0x00, 0x02, 0x02, 0x01, 0x00, 0x02, 0x05, 0x05, 0x00, 0x03, 0x07, 0x01, 0x01
        /*0010*/ 	.byte	0x02, 0x03, 0x00, 0x00, 0x02, 0x06, 0x01, 0x00, 0x04, 0x0b, 0x08, 0x00, 0x01, 0x00, 0x00, 0x00
        /*0020*/ 	.byte	0x00, 0x00, 0x00, 0x00


//--------------------- .nv.info._Z14CUDAKernelNamePdS_S_mmmddmm --------------------------
	.section	.nv.info._Z14CUDAKernelNamePdS_S_mmmddmm,"",@"SHT_CUDA_INFO"
	.sectionflags	@""
	.align	4


	//----- nvinfo : EIATTR_CUDA_API_VERSION
	.align		4
        /*0000*/ 	.byte	0x04, 0x37
        /*0002*/ 	.short	(.L_7 - .L_6)
.L_6:
        /*0004*/ 	.word	0x00000082


	//----- nvinfo : EIATTR_KPARAM_INFO
	.align		4
.L_7:
        /*0008*/ 	.byte	0x04, 0x17
        /*000a*/ 	.short	(.L_9 - .L_8)
.L_8:
        /*000c*/ 	.word	0x00000000
        /*0010*/ 	.short	0x0009
        /*0012*/ 	.short	0x0048
        /*0014*/ 	.byte	0x00, 0xf0, 0x21, 0x00


	//----- nvinfo : EIATTR_KPARAM_INFO
	.align		4
.L_9:
        /*0018*/ 	.byte	0x04, 0x17
        /*001a*/ 	.short	(.L_11 - .L_10)
.L_10:
        /*001c*/ 	.word	0x00000000
        /*0020*/ 	.short	0x0008
        /*0022*/ 	.short	0x0040
        /*0024*/ 	.byte	0x00, 0xf0, 0x21, 0x00


	//----- nvinfo : EIATTR_KPARAM_INFO
	.align		4
.L_11:
        /*0028*/ 	.byte	0x04, 0x17
        /*002a*/ 	.short	(.L_13 - .L_12)
.L_12:
        /*002c*/ 	.word	0x00000000
        /*0030*/ 	.short	0x0007
        /*0032*/ 	.short	0x0038
        /*0034*/ 	.byte	0x00, 0xf0, 0x21, 0x00


	//----- nvinfo : EIATTR_KPARAM_INFO
	.align		4
.L_13:
        /*0038*/ 	.byte	0x04, 0x17
        /*003a*/ 	.short	(.L_15 - .L_14)
.L_14:
        /*003c*/ 	.word	0x00000000
        /*0040*/ 	.short	0x0006
        /*0042*/ 	.short	0x0030
        /*0044*/ 	.byte	0x00, 0xf0, 0x21, 0x00


	//----- nvinfo : EIATTR_KPARAM_INFO
	.align		4
.L_15:
        /*0048*/ 	.byte	0x04, 0x17
        /*004a*/ 	.short	(.L_17 - .L_16)
.L_16:
        /*004c*/ 	.word	0x00000000
        /*0050*/ 	.short	0x0005
        /*0052*/ 	.short	0x0028
        /*0054*/ 	.byte	0x00, 0xf0, 0x21, 0x00


	//----- nvinfo : EIATTR_KPARAM_INFO
	.align		4
.L_17:
        /*0058*/ 	.byte	0x04, 0x17
        /*005a*/ 	.short	(.L_19 - .L_18)
.L_18:
        /*005c*/ 	.word	0x00000000
        /*0060*/ 	.short	0x0004
        /*0062*/ 	.short	0x0020
        /*0064*/ 	.byte	0x00, 0xf0, 0x21, 0x00


	//----- nvinfo : EIATTR_KPARAM_INFO
	.align		4
.L_19:
        /*0068*/ 	.byte	0x04, 0x17
        /*006a*/ 	.short	(.L_21 - .L_20)
.L_20:
        /*006c*/ 	.word	0x00000000
        /*0070*/ 	.short	0x0003
        /*0072*/ 	.short	0x0018
        /*0074*/ 	.byte	0x00, 0xf0, 0x21, 0x00


	//----- nvinfo : EIATTR_KPARAM_INFO
	.align		4
.L_21:
        /*0078*/ 	.byte	0x04, 0x17
        /*007a*/ 	.short	(.L_23 - .L_22)
.L_22:
        /*007c*/ 	.word	0x00000000
        /*0080*/ 	.short	0x0002
        /*0082*/ 	.short	0x0010
        /*0084*/ 	.byte	0x00, 0xf5, 0x21, 0x00


	//----- nvinfo : EIATTR_KPARAM_INFO
	.align		4
.L_23:
        /*0088*/ 	.byte	0x04, 0x17
        /*008a*/ 	.short	(.L_25 - .L_24)
.L_24:
        /*008c*/ 	.word	0x00000000
        /*0090*/ 	.short	0x0001
        /*0092*/ 	.short	0x0008
        /*0094*/ 	.byte	0x00, 0xf5, 0x21, 0x00


	//----- nvinfo : EIATTR_KPARAM_INFO
	.align		4
.L_25:
        /*0098*/ 	.byte	0x04, 0x17
        /*009a*/ 	.short	(.L_27 - .L_26)
.L_26:
        /*009c*/ 	.word	0x00000000
        /*00a0*/ 	.short	0x0000
        /*00a2*/ 	.short	0x0000
        /*00a4*/ 	.byte	0x00, 0xf5, 0x21, 0x00


	//----- nvinfo : EIATTR_SPARSE_MMA_MASK
	.align		4
.L_27:
        /*00a8*/ 	.byte	0x03, 0x50
        /*00aa*/ 	.short	0x0000


	//----- nvinfo : EIATTR_MAXREG_COUNT
	.align		4
        /*00ac*/ 	.byte	0x03, 0x1b
        /*00ae*/ 	.short	0x00ff


	//----- nvinfo : EIATTR_MERCURY_ISA_VERSION
	.align		4
        /*00b0*/ 	.byte	0x03, 0x5f
        /*00b2*/ 	.short	0x0101


	//----- nvinfo : EIATTR_VRC_CTA_INIT_COUNT
	.align		4
        /*00b4*/ 	.byte	0x02, 0x4a
	.zero		1
	.zero		1


	//----- nvinfo : EIATTR_EXIT_INSTR_OFFSETS
	.align		4
        /*00b8*/ 	.byte	0x04, 0x1c
        /*00ba*/ 	.short	(.L_29 - .L_28)


	//   ....[0]....
.L_28:
        /*00bc*/ 	.word	0x00000090


	//   ....[1]....
        /*00c0*/ 	.word	0x00000400


	//   ....[2]....
        /*00c4*/ 	.word	0x00001a90


	//----- nvinfo : EIATTR_CRS_STACK_SIZE
	.align		4
.L_29:
        /*00c8*/ 	.byte	0x04, 0x1e
        /*00ca*/ 	.short	(.L_31 - .L_30)
.L_30:
        /*00cc*/ 	.word	0x00000000


	//----- nvinfo : EIATTR_CBANK_PARAM_SIZE
	.align		4
.L_31:
        /*00d0*/ 	.byte	0x03, 0x19
        /*00d2*/ 	.short	0x0050


	//----- nvinfo : EIATTR_PARAM_CBANK
	.align		4
        /*00d4*/ 	.byte	0x04, 0x0a
        /*00d6*/ 	.short	(.L_33 - .L_32)
	.align		4
.L_32:
        /*00d8*/ 	.word	index@(.nv.constant0._Z14CUDAKernelNamePdS_S_mmmddmm)
        /*00dc*/ 	.short	0x0380
        /*00de*/ 	.short	0x0050


	//----- nvinfo : EIATTR_SW_WAR
	.align		4
.L_33:
        /*00e0*/ 	.byte	0x04, 0x36
        /*00e2*/ 	.short	(.L_35 - .L_34)
.L_34:
        /*00e4*/ 	.word	0x00000008
.L_35:


//--------------------- .nv.callgraph             --------------------------
	.section	.nv.callgraph,"",@"SHT_CUDA_CALLGRAPH"
	.align	4
	.sectionentsize	8
	.align		4
        /*0000*/ 	.word	0x00000000
	.align		4
        /*0004*/ 	.word	0xffffffff
	.align		4
        /*0008*/ 	.word	0x00000000
	.align		4
        /*000c*/ 	.word	0xfffffffe
	.align		4
        /*0010*/ 	.word	0x00000000
	.align		4
        /*0014*/ 	.word	0xfffffffd
	.align		4
        /*0018*/ 	.word	0x00000000
	.align		4
        /*001c*/ 	.word	0xfffffffc


//--------------------- .text._Z14CUDAKernelNamePdS_S_mmmddmm --------------------------
	.section	.text._Z14CUDAKernelNamePdS_S_mmmddmm,"ax",@progbits
	.align	128
        .global         _Z14CUDAKernelNamePdS_S_mmmddmm
        .type           _Z14CUDAKernelNamePdS_S_mmmddmm,@function
        .size           _Z14CUDAKernelNamePdS_S_mmmddmm,(.L_x_16 - _Z14CUDAKernelNamePdS_S_mmmddmm)
        .other          _Z14CUDAKernelNamePdS_S_mmmddmm,@"STO_CUDA_ENTRY STV_DEFAULT"
_Z14CUDAKernelNamePdS_S_mmmddmm:
.text._Z14CUDAKernelNamePdS_S_mmmddmm:
[----:B------:R-:W-:Y:S01]  /*0000*/  LDC R1, c[0x0][0x37c] ;  /* 0x0000df00ff017b82 */ /* 0x000fe20000000800 */
[----:B------:R-:W0:Y:S01]  /*0010*/  S2R R2, SR_TID.Y ;  /* 0x0000000000027919 */ /* 0x000e220000002200 */
[----:B------:R-:W1:Y:S06]  /*0020*/  LDCU UR7, c[0x0][0x364] ;  /* 0x00006c80ff0777ac */ /* 0x000e6c0008000800 */
[----:B------:R-:W0:Y:S01]  /*0030*/  S2UR UR4, SR_CTAID.Y ;  /* 0x00000000000479c3 */ /* 0x000e220000002600 */
[----:B------:R-:W2:Y:S07]  /*0040*/  LDCU.64 UR8, c[0x0][0x3a0] ;  /* 0x00007400ff0877ac */ /* 0x000eae0008000a00 */
[----:B------:R-:W0:Y:S02]  /*0050*/  LDC R3, c[0x0][0x364] ;  /* 0x0000d900ff037b82 */ /* 0x000e240000000800 */
[----:B0-----:R-:W-:-:S05]  /*0060*/  IMAD R2, R3, UR4, R2 ;  /* 0x0000000403027c24 */ /* 0x001fca000f8e0202 */
[----:B--2---:R-:W-:-:S04]  /*0070*/  ISETP.GE.U32.AND P0, PT, R2, UR8, PT ;  /* 0x0000000802007c0c */ /* 0x004fc8000bf06070 */
[----:B------:R-:W-:-:S13]  /*0080*/  ISETP.GE.U32.AND.EX P0, PT, RZ, UR9, PT, P0 ;  /* 0x00000009ff007c0c */ /* 0x000fda000bf06100 */
[----:B-1----:R-:W-:Y:S05]  /*0090*/  @P0 EXIT ;  /* 0x000000000000094d */ /* 0x002fea0003800000 */
[----:B------:R-:W0:Y:S01]  /*00a0*/  S2R R0, SR_TID.X ;  /* 0x0000000000007919 */ /* 0x000e220000002100 */
[----:B------:R-:W1:Y:S01]  /*00b0*/  LDCU.64 UR8, c[0x0][0x3a8] ;  /* 0x00007500ff0877ac */ /* 0x000e620008000a00 */
[----:B------:R-:W0:Y:S01]  /*00c0*/  S2UR UR12, SR_CTAID.X ;  /* 0x00000000000c79c3 */ /* 0x000e220000002500 */
[----:B------:R-:W-:Y:S01]  /*00d0*/  IMAD.MOV.U32 R8, RZ, RZ, RZ ;  /* 0x000000ffff087224 */ /* 0x000fe200078e00ff */
[----:B------:R-:W2:Y:S01]  /*00e0*/  LDCU UR6, c[0x0][0x360] ;  /* 0x00006c00ff0677ac */ /* 0x000ea20008000800 */
[----:B------:R-:W3:Y:S05]  /*00f0*/  LDCU.64 UR10, c[0x0][0x358] ;  /* 0x00006b00ff0a77ac */ /* 0x000eea0008000a00 */
[----:B------:R-:W0:Y:S01]  /*0100*/  LDC R3, c[0x0][0x360] ;  /* 0x0000d800ff037b82 */ /* 0x000e220000000800 */
[----:B------:R-:W2:Y:S01]  /*0110*/  LDCU UR4, c[0x0][0x370] ;  /* 0x00006e00ff0477ac */ /* 0x000ea20008000800 */
[----:B------:R-:W4:Y:S01]  /*0120*/  LDCU UR5, c[0x0][0x374] ;  /* 0x00006e80ff0577ac */ /* 0x000f220008000800 */
[----:B-1----:R-:W-:-:S04]  /*0130*/  UISETP.NE.U32.AND UP0, UPT, UR8, URZ, UPT ;  /* 0x000000ff0800728c */ /* 0x002fc8000bf05070 */
[----:B------:R-:W-:Y:S02]  /*0140*/  UISETP.NE.AND.EX UP0, UPT, UR9, URZ, UPT, UP0 ;  /* 0x000000ff0900728c */ /* 0x000fe4000bf05300 */
[----:B--2---:R-:W-:Y:S01]  /*0150*/  UIMAD UR6, UR6, UR4, URZ ;  /* 0x00000004060672a4 */ /* 0x004fe2000f8e02ff */
[----:B0-----:R-:W-:Y:S01]  /*0160*/  IMAD R0, R3, UR12, R0 ;  /* 0x0000000c03007c24 */ /* 0x001fe2000f8e0200 */
[----:B----4-:R-:W-:Y:S01]  /*0170*/  UIMAD UR7, UR7, UR5, URZ ;  /* 0x00000005070772a4 */ /* 0x010fe2000f8e02ff */
[----:B------:R-:W-:-:S04]  /*0180*/  IMAD.MOV.U32 R3, RZ, RZ, R2 ;  /* 0x000000ffff037224 */ /* 0x000fc800078e0002 */
[----:B---3--:R-:W-:Y:S07]  /*0190*/  BRA.U UP0, `(.L_x_0) ;  /* 0x00000001009c7547 */ /* 0x008fee000b800000 */
[----:B------:R-:W0:Y:S01]  /*01a0*/  LDCU.64 UR8, c[0x0][0x398] ;  /* 0x00007300ff0877ac */ /* 0x000e220008000a00 */
[----:B------:R-:W-:Y:S01]  /*01b0*/  SHF.R.S32.HI R4, RZ, 0x1f, R0 ;  /* 0x0000001fff047819 */ /* 0x000fe20000011400 */
[----:B------:R-:W1:Y:S01]  /*01c0*/  LDCU.64 UR4, c[0x0][0x3b0] ;  /* 0x00007600ff0477ac */ /* 0x000e620008000a00 */
[----:B0-----:R-:W-:-:S04]  /*01d0*/  ISETP.GE.U32.AND P0, PT, R0, UR8, PT ;  /* 0x0000000800007c0c */ /* 0x001fc8000bf06070 */
[----:B------:R-:W-:Y:S01]  /*01e0*/  ISETP.GE.U32.AND.EX P0, PT, R4, UR9, PT, P0 ;  /* 0x0000000904007c0c */ /* 0x000fe2000bf06100 */
[----:B-1----:R-:W-:-:S12]  /*01f0*/  DMUL R4, RZ, UR4 ;  /* 0x00000004ff047c28 */ /* 0x002fd80008000000 */
.L_x_5:
[----:B------:R-:W-:Y:S04]  /*0200*/  BSSY.RECONVERGENT B0, `(.L_x_1) ;  /* 0x0000018000007945 */ /* 0x000fe80003800200 */
[----:B01----:R-:W-:Y:S05]  /*0210*/  @P0 BRA `(.L_x_2) ;  /* 0x0000000000580947 */ /* 0x003fea0003800000 */
[----:B------:R-:W0:Y:S01]  /*0220*/  LDC.64 R6, c[0x0][0x3c8] ;  /* 0x0000f200ff067b82 */ /* 0x000e220000000a00 */
[----:B------:R-:W1:Y:S01]  /*0230*/  LDCU.64 UR4, c[0x0][0x3c0] ;  /* 0x00007800ff0477ac */ /* 0x000e620008000a00 */
[----:B------:R-:W2:Y:S06]  /*0240*/  LDCU.64 UR8, c[0x0][0x380] ;  /* 0x00007000ff0877ac */ /* 0x000eac0008000a00 */
[----:B------:R-:W3:Y:S01]  /*0250*/  LDC.64 R14, c[0x0][0x398] ;  /* 0x0000e600ff0e7b82 */ /* 0x000ee20000000a00 */
[----:B-1----:R-:W-:Y:S02]  /*0260*/  IMAD R8, R8, UR4, RZ ;  /* 0x0000000408087c24 */ /* 0x002fe4000f8e02ff */
[----:B0-----:R-:W-:-:S04]  /*0270*/  IMAD.WIDE.U32 R6, R3, UR4, R6 ;  /* 0x0000000403067c25 */ /* 0x001fc8000f8e0006 */
[----:B------:R-:W-:Y:S01]  /*0280*/  IMAD R3, R3, UR5, R8 ;  /* 0x0000000503037c24 */ /* 0x000fe2000f8e0208 */
[----:B--2---:R-:W-:Y:S01]  /*0290*/  LEA R10, P1, R6, UR8, 0x3 ;  /* 0x00000008060a7c11 */ /* 0x004fe2000f8218ff */
[----:B------:R-:W0:Y:S02]  /*02a0*/  LDC.64 R8, c[0x0][0x3b8] ;  /* 0x0000ee00ff087b82 */ /* 0x000e240000000a00 */
[----:B------:R-:W-:-:S05]  /*02b0*/  IMAD.IADD R3, R7, 0x1, R3 ;  /* 0x0000000107037824 */ /* 0x000fca00078e0203 */
[----:B------:R-:W-:-:S05]  /*02c0*/  LEA.HI.X R11, R6, UR9, R3, 0x3, P1 ;  /* 0x00000009060b7c11 */ /* 0x000fca00088f1c03 */
[----:B------:R1:W5:Y:S01]  /*02d0*/  LDG.E.64 R6, desc[UR10][R10.64] ;  /* 0x0000000a0a067981 */ /* 0x000362000c1e1b00 */
[----:B------:R-:W-:Y:S01]  /*02e0*/  BSSY.RECONVERGENT B1, `(.L_x_3) ;  /* 0x0000008000017945 */ /* 0x000fe20003800200 */
[----:B---3--:R-:W-:-:S07]  /*02f0*/  IMAD.MOV.U32 R3, RZ, RZ, R0 ;  /* 0x000000ffff037224 */ /* 0x008fce00078e0000 */
.L_x_4:
[----:B------:R-:W-:Y:S01]  /*0300*/  VIADD R3, R3, UR6 ;  /* 0x0000000603037c36 */ /* 0x000fe20008000000 */
[----:B0----5:R-:W-:-:S04]  /*0310*/  DFMA R6, R6, R8, R4 ;  /* 0x000000080606722b */ /* 0x021fc80000000004 */
[----:B------:R-:W-:Y:S02]  /*0320*/  ISETP.GE.U32.AND P1, PT, R3, R14, PT ;  /* 0x0000000e0300720c */ /* 0x000fe40003f26070 */
[----:B------:R-:W-:-:S04]  /*0330*/  SHF.R.S32.HI R12, RZ, 0x1f, R3 ;  /* 0x0000001fff0c7819 */ /* 0x000fc80000011403 */
[----:B------:R-:W-:-:S13]  /*0340*/  ISETP.GE.U32.AND.EX P1, PT, R12, R15, PT, P1 ;  /* 0x0000000f0c00720c */ /* 0x000fda0003f26110 */
[----:B------:R-:W-:Y:S05]  /*0350*/  @!P1 BRA `(.L_x_4) ;  /* 0xfffffffc00e89947 */ /* 0x000fea000383ffff */
[----:B------:R-:W-:Y:S05]  /*0360*/  BSYNC.RECONVERGENT B1 ;  /* 0x0000000000017941 */ /* 0x000fea0003800200 */
.L_x_3:
[----:B------:R0:W-:Y:S02]  /*0370*/  STG.E.64 desc[UR10][R10.64], R6 ;  /* 0x000000060a007986 */ /* 0x0001e4000c101b0a */
.L_x_2:
[----:B------:R-:W-:Y:S05]  /*0380*/  BSYNC.RECONVERGENT B0 ;  /* 0x0000000000007941 */ /* 0x000fea0003800200 */
.L_x_1:
[----:B------:R-:W2:Y:S01]  /*0390*/  LDCU.64 UR4, c[0x0][0x3a0] ;  /* 0x00007400ff0477ac */ /* 0x000ea20008000a00 */
[----:B------:R-:W-:-:S04]  /*03a0*/  VIADD R3, R2, UR7 ;  /* 0x0000000702037c36 */ /* 0x000fc80008000000 */
[--C-:B------:R-:W-:Y:S01]  /*03b0*/  IMAD.MOV.U32 R2, RZ, RZ, R3.reuse ;  /* 0x000000ffff027224 */ /* 0x100fe200078e0003 */
[----:B------:R-:W-:Y:S02]  /*03c0*/  SHF.R.S32.HI R8, RZ, 0x1f, R3 ;  /* 0x0000001fff087819 */ /* 0x000fe40000011403 */
[----:B--2---:R-:W-:-:S04]  /*03d0*/  ISETP.GE.U32.AND P1, PT, R3, UR4, PT ;  /* 0x0000000403007c0c */ /* 0x004fc8000bf26070 */
[----:B------:R-:W-:-:S13]  /*03e0*/  ISETP.GE.U32.AND.EX P1, PT, R8, UR5, PT, P1 ;  /* 0x0000000508007c0c */ /* 0x000fda000bf26110 */
[----:B------:R-:W-:Y:S05]  /*03f0*/  @!P1 BRA `(.L_x_5) ;  /* 0xfffffffc00809947 */ /* 0x000fea000383ffff */
[----:B------:R-:W-:Y:S05]  /*0400*/  EXIT ;  /* 0x000000000000794d */ /* 0x000fea0003800000 */
.L_x_0:
[----:B------:R-:W-:Y:S02]  /*0410*/  ULOP3.LUT UR13, UR8, 0xf, URZ, 0xc0, !UPT ;  /* 0x0000000f080d7892 */ /* 0x000fe4000f8ec0ff */
[----:B------:R-:W-:Y:S02]  /*0420*/  ULOP3.LUT UR12, UR8, 0x7, URZ, 0xc0, !UPT ;  /* 0x00000007080c7892 */ /* 0x000fe4000f8ec0ff */
[----:B------:R-:W-:Y:S02]  /*0430*/  ULOP3.LUT UR9, UR8, 0xfffffff0, URZ, 0xc0, !UPT ;  /* 0xfffffff008097892 */ /* 0x000fe4000f8ec0ff */
[----:B------:R-:W-:-:S12]  /*0440*/  ULOP3.LUT UR8, UR8, 0x3, URZ, 0xc0, !UPT ;  /* 0x0000000308087892 */ /* 0x000fd8000f8ec0ff */
.L_x_14:
[----:B------:R-:W0:Y:S01]  /*0450*/  LDCU.64 UR4, c[0x0][0x398] ;  /* 0x00007300ff0477ac */ /* 0x000e220008000a00 */
[----:B------:R-:W-:Y:S01]  /*0460*/  SHF.R.S32.HI R10, RZ, 0x1f, R0 ;  /* 0x0000001fff0a7819 */ /* 0x000fe20000011400 */
[----:B------:R-:W-:Y:S01]  /*0470*/  BSSY.RECONVERGENT B0, `(.L_x_6) ;  /* 0x000015a000007945 */ /* 0x000fe20003800200 */
[----:B0-----:R-:W-:-:S04]  /*0480*/  ISETP.GE.U32.AND P0, PT, R0, UR4, PT ;  /* 0x0000000400007c0c */ /* 0x001fc8000bf06070 */
[----:B------:R-:W-:-:S13]  /*0490*/  ISETP.GE.U32.AND.EX P0, PT, R10, UR5, PT, P0 ;  /* 0x000000050a007c0c */ /* 0x000fda000bf06100 */
[----:B------:R-:W-:Y:S05]  /*04a0*/  @P0 BRA `(.L_x_7) ;  /* 0x0000001400580947 */ /* 0x000fea0003800000 */
[----:B------:R-:W0:Y:S01]  /*04b0*/  LDC.64 R4, c[0x0][0x3c8] ;  /* 0x0000f200ff047b82 */ /* 0x000e220000000a00 */
[----:B------:R-:W1:Y:S01]  /*04c0*/  LDCU.64 UR4, c[0x0][0x3c0] ;  /* 0x00007800ff0477ac */ /* 0x000e620008000a00 */
[----:B------:R-:W2:Y:S01]  /*04d0*/  LDCU.64 UR14, c[0x0][0x380] ;  /* 0x00007000ff0e77ac */ /* 0x000ea20008000a00 */
[----:B-1----:R-:W-:Y:S02]  /*04e0*/  IMAD R8, R8, UR4, RZ ;  /* 0x0000000408087c24 */ /* 0x002fe4000f8e02ff */
[----:B0-----:R-:W-:-:S04]  /*04f0*/  IMAD.WIDE.U32 R4, R3, UR4, R4 ;  /* 0x0000000403047c25 */ /* 0x001fc8000f8e0004 */
[----:B------:R-:W-:Y:S01]  /*0500*/  IMAD R3, R3, UR5, R8 ;  /* 0x0000000503037c24 */ /* 0x000fe2000f8e0208 */
[----:B--2---:R-:W-:-:S03]  /*0510*/  LEA R8, P0, R4, UR14, 0x3 ;  /* 0x0000000e04087c11 */ /* 0x004fc6000f8018ff */
[----:B------:R-:W-:-:S05]  /*0520*/  IMAD.IADD R3, R5, 0x1, R3 ;  /* 0x0000000105037824 */ /* 0x000fca00078e0203 */
[----:B------:R-:W-:-:S05]  /*0530*/  LEA.HI.X R9, R4, UR15, R3, 0x3, P0 ;  /* 0x0000000f04097c11 */ /* 0x000fca00080f1c03 */
[----:B------:R0:W5:Y:S01]  /*0540*/  LDG.E.64 R6, desc[UR10][R8.64] ;  /* 0x0000000a08067981 */ /* 0x000162000c1e1b00 */
[----:B------:R-:W-:Y:S02]  /*0550*/  IMAD.MOV.U32 R3, RZ, RZ, R10 ;  /* 0x000000ffff037224 */ /* 0x000fe400078e000a */
[--C-:B------:R-:W-:Y:S02]  /*0560*/  IMAD.MOV.U32 R5, RZ, RZ, R0.reuse ;  /* 0x000000ffff057224 */ /* 0x100fe400078e0000 */
[----:B------:R-:W-:-:S07]  /*0570*/  IMAD.MOV.U32 R4, RZ, RZ, R0 ;  /* 0x000000ffff047224 */ /* 0x000fce00078e0000 */
.L_x_13:
[----:B-1----:R-:W1:Y:S01]  /*0580*/  LDC.64 R10, c[0x0][0x3a8] ;  /* 0x0000ea00ff0a7b82 */ /* 0x002e620000000a00 */
[----:B------:R-:W-:Y:S02]  /*0590*/  CS2R R26, SRZ ;  /* 0x00000000001a7805 */ /* 0x000fe4000001ff00 */
[----:B------:R-:W-:Y:S02]  /*05a0*/  CS2R R24, SRZ ;  /* 0x0000000000187805 */ /* 0x000fe4000001ff00 */
[----:B-1----:R-:W-:-:S04]  /*05b0*/  ISETP.GE.U32.AND P0, PT, R10, 0x10, PT ;  /* 0x000000100a00780c */ /* 0x002fc80003f06070 */
[----:B------:R-:W-:-:S13]  /*05c0*/  ISETP.GE.U32.AND.EX P0, PT, R11, RZ, PT, P0 ;  /* 0x000000ff0b00720c */ /* 0x000fda0003f06100 */
[----:B------:R-:W-:Y:S05]  /*05d0*/  @!P0 BRA `(.L_x_8) ;  /* 0x0000000400408947 */ /* 0x000fea0003800000 */
[----:B------:R-:W1:Y:S01]  /*05e0*/  LDCU.64 UR4, c[0x0][0x388] ;  /* 0x00007100ff0477ac */ /* 0x000e620008000a00 */
[----:B------:R-:W2:Y:S01]  /*05f0*/  LDC R27, c[0x0][0x3ac] ;  /* 0x0000eb00ff1b7b82 */ /* 0x000ea20000000800 */
[-C--:B------:R-:W-:Y:S01]  /*0600*/  IMAD.WIDE.U32 R12, R5, R10.reuse, RZ ;  /* 0x0000000a050c7225 */ /* 0x080fe200078e00ff */
[----:B------:R-:W-:Y:S01]  /*0610*/  CS2R R24, SRZ ;  /* 0x0000000000187805 */ /* 0x000fe2000001ff00 */
[----:B------:R-:W3:Y:S02]  /*0620*/  LDCU.64 UR14, c[0x0][0x390] ;  /* 0x00007200ff0e77ac */ /* 0x000ee40008000a00 */
[----:B------:R-:W-:Y:S02]  /*0630*/  IMAD R14, R3, R10, RZ ;  /* 0x0000000a030e7224 */ /* 0x000fe400078e02ff */
[----:B------:R-:W-:Y:S02]  /*0640*/  IMAD.SHL.U32 R16, R12, 0x8, RZ ;  /* 0x000000080c107824 */ /* 0x000fe400078e00ff */
[----:B------:R-:W-:-:S02]  /*0650*/  IMAD R15, R5, R11, R14 ;  /* 0x0000000b050f7224 */ /* 0x000fc400078e020e */
[----:B------:R-:W-:Y:S02]  /*0660*/  IMAD.U32 R26, RZ, RZ, UR9 ;  /* 0x00000009ff1a7e24 */ /* 0x000fe4000f8e00ff */
[----:B------:R-:W-:Y:S01]  /*0670*/  IMAD.IADD R13, R13, 0x1, R15 ;  /* 0x000000010d0d7824 */ /* 0x000fe200078e020f */
[----:B-1----:R-:W-:-:S04]  /*0680*/  IADD3 R18, P0, PT, R16, UR4, RZ ;  /* 0x0000000410127c10 */ /* 0x002fc8000ff1e0ff */
[----:B------:R-:W-:Y:S02]  /*0690*/  SHF.L.U64.HI R12, R12, 0x3, R13 ;  /* 0x000000030c0c7819 */ /* 0x000fe4000001020d */
[----:B---3--:R-:W-:Y:S02]  /*06a0*/  IADD3 R16, P2, PT, R16, UR14, RZ ;  /* 0x0000000e10107c10 */ /* 0x008fe4000ff5e0ff */
[----:B------:R-:W-:Y:S01]  /*06b0*/  IADD3 R18, P1, PT, R18, 0x40, RZ ;  /* 0x0000004012127810 */ /* 0x000fe20007f3e0ff */
[----:B--2---:R-:W-:Y:S01]  /*06c0*/  IMAD.MOV.U32 R28, RZ, RZ, R27 ;  /* 0x000000ffff1c7224 */ /* 0x004fe200078e001b */
[----:B------:R-:W-:Y:S02]  /*06d0*/  IADD3 R16, P3, PT, R16, 0x40, RZ ;  /* 0x0000004010107810 */ /* 0x000fe40007f7e0ff */
[--C-:B------:R-:W-:Y:S02]  /*06e0*/  IADD3.X R19, PT, PT, RZ, UR5, R12.reuse, P1, P0 ;  /* 0x00000005ff137c10 */ /* 0x100fe40008fe040c */
[----:B------:R-:W-:-:S09]  /*06f0*/  IADD3.X R17, PT, PT, RZ, UR15, R12, P3, P2 ;  /* 0x0000000fff117c10 */ /* 0x000fd20009fe440c */
.L_x_9:
[----:B------:R-:W-:Y:S02]  /*0700*/  IMAD.MOV.U32 R12, RZ, RZ, R18 ;  /* 0x000000ffff0c7224 */ /* 0x000fe400078e0012 */
[----:B------:R-:W-:Y:S02]  /*0710*/  IMAD.MOV.U32 R13, RZ, RZ, R19 ;  /* 0x000000ffff0d7224 */ /* 0x000fe400078e0013 */
[----:B------:R-:W-:Y:S02]  /*0720*/  IMAD.MOV.U32 R14, RZ, RZ, R16 ;  /* 0x000000ffff0e7224 */ /* 0x000fe400078e0010 */
[----:B------:R-:W-:Y:S01]  /*0730*/  IMAD.MOV.U32 R15, RZ, RZ, R17 ;  /* 0x000000ffff0f7224 */ /* 0x000fe200078e0011 */
[----:B------:R-:W2:Y:S04]  /*0740*/  LDG.E.64 R20, desc[UR10][R12.64+-0x40] ;  /* 0xffffc00a0c147981 */ /* 0x000ea8000c1e1b00 */
[----:B------:R-:W2:Y:S04]  /*0750*/  LDG.E.64 R18, desc[UR10][R14.64+-0x40] ;  /* 0xffffc00a0e127981 */ /* 0x000ea8000c1e1b00 */
[----:B------:R-:W3:Y:S04]  /*0760*/  LDG.E.64 R16, desc[UR10][R12.64+-0x38] ;  /* 0xffffc80a0c107981 */ /* 0x000ee8000c1e1b00 */
[----:B------:R-:W3:Y:S01]  /*0770*/  LDG.E.64 R22, desc[UR10][R14.64+-0x38] ;  /* 0xffffc80a0e167981 */ /* 0x000ee2000c1e1b00 */
[----:B--2---:R-:W-:-:S03]  /*0780*/  DFMA R18, R20, R18, R24 ;  /* 0x000000121412722b */ /* 0x004fc60000000018 */
[----:B------:R-:W2:Y:S04]  /*0790*/  LDG.E.64 R20, desc[UR10][R12.64+-0x30] ;  /* 0xffffd00a0c147981 */ /* 0x000ea8000c1e1b00 */
[----:B------:R-:W4:Y:S01]  /*07a0*/  LDG.E.64 R24, desc[UR10][R14.64+-0x28] ;  /* 0xffffd80a0e187981 */ /* 0x000f22000c1e1b00 */
[----:B---3--:R-:W-:-:S03]  /*07b0*/  DFMA R22, R16, R22, R18 ;  /* 0x000000161016722b */ /* 0x008fc60000000012 */
[----:B------:R-:W2:Y:S04]  /*07c0*/  LDG.E.64 R18, desc[UR10][R14.64+-0x30] ;  /* 0xffffd00a0e127981 */ /* 0x000ea8000c1e1b00 */
[----:B------:R-:W4:Y:S01]  /*07d0*/  LDG.E.64 R16, desc[UR10][R12.64+-0x28] ;  /* 0xffffd80a0c107981 */ /* 0x000f22000c1e1b00 */
[----:B--2---:R-:W-:-:S03]  /*07e0*/  DFMA R18, R20, R18, R22 ;  /* 0x000000121412722b */ /* 0x004fc60000000016 */
[----:B------:R-:W2:Y:S04]  /*07f0*/  LDG.E.64 R20, desc[UR10][R12.64+-0x20] ;  /* 0xffffe00a0c147981 */ /* 0x000ea8000c1e1b00 */
[----:B------:R-:W3:Y:S01]  /*0800*/  LDG.E.64 R22, desc[UR10][R14.64+-0x18] ;  /* 0xffffe80a0e167981 */ /* 0x000ee2000c1e1b00 */
[----:B----4-:R-:W-:-:S03]  /*0810*/  DFMA R24, R16, R24, R18 ;  /* 0x000000181018722b */ /* 0x010fc60000000012 */
[----:B------:R-:W2:Y:S04]  /*0820*/  LDG.E.64 R18, desc[UR10][R14.64+-0x20] ;  /* 0xffffe00a0e127981 */ /* 0x000ea8000c1e1b00 */
        /* <DEDUP_REMOVED lines=21> */
[----:B------:R-:W2:Y:S01]  /*0980*/  LDG.E.64 R20, desc[UR10][R14.64+0x20] ;  /* 0x0000200a0e147981 */ /* 0x000ea2000c1e1b00 */
[----:B----4-:R-:W-:-:S03]  /*0990*/  DFMA R24, R16, R24, R18 ;  /* 0x000000181018722b */ /* 0x010fc60000000012 */
[----:B------:R-:W3:Y:S04]  /*09a0*/  LDG.E.64 R18, desc[UR10][R12.64+0x28] ;  /* 0x0000280a0c127981 */ /* 0x000ee8000c1e1b00 */
[----:B------:R-:W3:Y:S01]  /*09b0*/  LDG.E.64 R16, desc[UR10][R14.64+0x28] ;  /* 0x0000280a0e107981 */ /* 0x000ee2000c1e1b00 */
[----:B--2---:R-:W-:-:S03]  /*09c0*/  DFMA R20, R22, R20, R24 ;  /* 0x000000141614722b */ /* 0x004fc60000000018 */
[----:B------:R-:W2:Y:S04]  /*09d0*/  LDG.E.64 R22, desc[UR10][R12.64+0x38] ;  /* 0x0000380a0c167981 */ /* 0x000ea8000c1e1b00 */
[----:B------:R-:W2:Y:S01]  /*09e0*/  LDG.E.64 R24, desc[UR10][R14.64+0x38] ;  /* 0x0000380a0e187981 */ /* 0x000ea2000c1e1b00 */
[----:B---3--:R-:W-:-:S03]  /*09f0*/  DFMA R16, R18, R16, R20 ;  /* 0x000000101210722b */ /* 0x008fc60000000014 */
[----:B------:R-:W3:Y:S04]  /*0a00*/  LDG.E.64 R18, desc[UR10][R12.64+0x30] ;  /* 0x0000300a0c127981 */ /* 0x000ee8000c1e1b00 */
[----:B------:R-:W3:Y:S01]  /*0a10*/  LDG.E.64 R20, desc[UR10][R14.64+0x30] ;  /* 0x0000300a0e147981 */ /* 0x000ee2000c1e1b00 */
[----:B------:R-:W-:-:S04]  /*0a20*/  IADD3 R26, P0, PT, R26, -0x10, RZ ;  /* 0xfffffff01a1a7810 */ /* 0x000fc80007f1e0ff */
[----:B------:R-:W-:Y:S02]  /*0a30*/  IADD3.X R28, PT, PT, R28, -0x1, RZ, P0, !PT ;  /* 0xffffffff1c1c7810 */ /* 0x000fe400007fe4ff */
[----:B------:R-:W-:-:S04]  /*0a40*/  ISETP.NE.U32.AND P0, PT, R26, RZ, PT ;  /* 0x000000ff1a00720c */ /* 0x000fc80003f05070 */
[----:B------:R-:W-:Y:S01]  /*0a50*/  ISETP.NE.AND.EX P0, PT, R28, RZ, PT, P0 ;  /* 0x000000ff1c00720c */ /* 0x000fe20003f05300 */
[----:B---3--:R-:W-:Y:S01]  /*0a60*/  DFMA R16, R18, R20, R16 ;  /* 0x000000141210722b */ /* 0x008fe20000000010 */
[----:B------:R-:W-:-:S07]  /*0a70*/  IADD3 R18, P1, PT, R12, 0x80, RZ ;  /* 0x000000800c127810 */ /* 0x000fce0007f3e0ff */
[----:B--2---:R-:W-:Y:S01]  /*0a80*/  DFMA R24, R22, R24, R16 ;  /* 0x000000181618722b */ /* 0x004fe20000000010 */
[----:B------:R-:W-:Y:S01]  /*0a90*/  IADD3 R16, P2, PT, R14, 0x80, RZ ;  /* 0x000000800e107810 */ /* 0x000fe20007f5e0ff */
[----:B------:R-:W-:-:S04]  /*0aa0*/  IMAD.X R19, RZ, RZ, R13, P1 ;  /* 0x000000ffff137224 */ /* 0x000fc800008e060d */
[----:B------:R-:W-:Y:S01]  /*0ab0*/  IMAD.X R17, RZ, RZ, R15, P2 ;  /* 0x000000ffff117224 */ /* 0x000fe200010e060f */
[----:B------:R-:W-:Y:S07]  /*0ac0*/  @P0 BRA `(.L_x_9) ;  /* 0xfffffffc000c0947 */ /* 0x000fee000383ffff */
[----:B------:R-:W-:-:S07]  /*0ad0*/  IMAD.U32 R26, RZ, RZ, UR9 ;  /* 0x00000009ff1a7e24 */ /* 0x000fce000f8e00ff */
.L_x_8:
[----:B------:R-:W-:-:S04]  /*0ae0*/  UISETP.NE.U32.AND UP0, UPT, UR13, URZ, UPT ;  /* 0x000000ff0d00728c */ /* 0x000fc8000bf05070 */
[----:B------:R-:W-:-:S09]  /*0af0*/  UISETP.NE.AND.EX UP0, UPT, URZ, URZ, UPT, UP0 ;  /* 0x000000ffff00728c */ /* 0x000fd2000bf05300 */
[----:B------:R-:W-:Y:S05]  /*0b00*/  BRA.U !UP0, `(.L_x_10) ;  /* 0x0000000d08947547 */ /* 0x000fea000b800000 */
[----:B------:R-:W-:Y:S02]  /*0b10*/  UIADD3 UR4, UP0, UPT, UR13, -0x1, URZ ;  /* 0xffffffff0d047890 */ /* 0x000fe4000ff1e0ff */
[----:B------:R-:W-:Y:S02]  /*0b20*/  UISETP.NE.U32.AND UP1, UPT, UR12, URZ, UPT ;  /* 0x000000ff0c00728c */ /* 0x000fe4000bf25070 */
[----:B------:R-:W-:Y:S02]  /*0b30*/  UIADD3.X UR5, UPT, UPT, URZ, -0x1, URZ, UP0, !UPT ;  /* 0xffffffffff057890 */ /* 0x000fe400087fe4ff */
[----:B------:R-:W-:Y:S02]  /*0b40*/  UISETP.GE.U32.AND UP0, UPT, UR4, 0x7, UPT ;  /* 0x000000070400788c */ /* 0x000fe4000bf06070 */
[----:B------:R-:W-:Y:S02]  /*0b50*/  UISETP.NE.AND.EX UP1, UPT, URZ, URZ, UPT, UP1 ;  /* 0x000000ffff00728c */ /* 0x000fe4000bf25310 */
[----:B------:R-:W-:-:S09]  /*0b60*/  UISETP.GE.U32.AND.EX UP0, UPT, UR5, URZ, UPT, UP0 ;  /* 0x000000ff0500728c */ /* 0x000fd2000bf06100 */
[----:B------:R-:W-:Y:S05]  /*0b70*/  BRA.U !UP0, `(.L_x_11) ;  /* 0x0000000508b07547 */ /* 0x000fea000b800000 */
[----:B------:R-:W1:Y:S01]  /*0b80*/  LDCU.64 UR4, c[0x0][0x388] ;  /* 0x00007100ff0477ac */ /* 0x000e620008000a00 */
[-C--:B------:R-:W-:Y:S02]  /*0b90*/  IMAD R22, R3, R10.reuse, RZ ;  /* 0x0000000a03167224 */ /* 0x080fe400078e02ff */
[C---:B------:R-:W-:Y:S01]  /*0ba0*/  IMAD.WIDE.U32 R12, R5.reuse, R10, R26 ;  /* 0x0000000a050c7225 */ /* 0x040fe200078e001a */
[----:B------:R-:W2:Y:S03]  /*0bb0*/  LDCU.64 UR14, c[0x0][0x390] ;  /* 0x00007200ff0e77ac */ /* 0x000ea60008000a00 */
[----:B------:R-:W-:Y:S02]  /*0bc0*/  IMAD R22, R5, R11, R22 ;  /* 0x0000000b05167224 */ /* 0x000fe400078e0216 */
[----:B------:R-:W-:Y:S02]  /*0bd0*/  IMAD.SHL.U32 R14, R12, 0x8, RZ ;  /* 0x000000080c0e7824 */ /* 0x000fe400078e00ff */
[----:B------:R-:W-:-:S05]  /*0be0*/  IMAD.IADD R13, R22, 0x1, R13 ;  /* 0x00000001160d7824 */ /* 0x000fca00078e020d */
[----:B------:R-:W-:Y:S02]  /*0bf0*/  SHF.L.U64.HI R12, R12, 0x3, R13 ;  /* 0x000000030c0c7819 */ /* 0x000fe4000001020d */
[C---:B-1----:R-:W-:Y:S02]  /*0c00*/  IADD3 R18, P0, PT, R14.reuse, UR4, RZ ;  /* 0x000000040e127c10 */ /* 0x042fe4000ff1e0ff */
[----:B--2---:R-:W-:Y:S02]  /*0c10*/  IADD3 R14, P1, PT, R14, UR14, RZ ;  /* 0x0000000e0e0e7c10 */ /* 0x004fe4000ff3e0ff */
[C---:B------:R-:W-:Y:S02]  /*0c20*/  IADD3.X R19, PT, PT, R12.reuse, UR5, RZ, P0, !PT ;  /* 0x000000050c137c10 */ /* 0x040fe400087fe4ff */
[----:B------:R-:W-:-:S04]  /*0c30*/  IADD3.X R15, PT, PT, R12, UR15, RZ, P1, !PT ;  /* 0x0000000f0c0f7c10 */ /* 0x000fc80008ffe4ff */
[----:B------:R-:W2:Y:S04]  /*0c40*/  LDG.E.64 R18, desc[UR10][R18.64] ;  /* 0x0000000a12127981 */ /* 0x000ea8000c1e1b00 */
[----:B------:R-:W2:Y:S01]  /*0c50*/  LDG.E.64 R14, desc[UR10][R14.64] ;  /* 0x0000000a0e0e7981 */ /* 0x000ea2000c1e1b00 */
[----:B------:R-:W-:Y:S02]  /*0c60*/  VIADD R12, R26, 0x1 ;  /* 0x000000011a0c7836 */ /* 0x000fe40000000000 */
[----:B------:R-:W-:Y:S02]  /*0c70*/  IMAD.MOV.U32 R13, RZ, RZ, RZ ;  /* 0x000000ffff0d7224 */ /* 0x000fe400078e00ff */
[----:B------:R-:W-:-:S04]  /*0c80*/  IMAD.WIDE.U32 R12, R5, R10, R12 ;  /* 0x0000000a050c7225 */ /* 0x000fc800078e000c */
[----:B------:R-:W-:Y:S02]  /*0c90*/  IMAD.SHL.U32 R16, R12, 0x8, RZ ;  /* 0x000000080c107824 */ /* 0x000fe400078e00ff */
[----:B------:R-:W-:-:S03]  /*0ca0*/  IMAD.IADD R13, R22, 0x1, R13 ;  /* 0x00000001160d7824 */ /* 0x000fc600078e020d */
[----:B------:R-:W-:Y:S02]  /*0cb0*/  IADD3 R20, P0, PT, R16, UR4, RZ ;  /* 0x0000000410147c10 */ /* 0x000fe4000ff1e0ff */
[----:B------:R-:W-:Y:S01]  /*0cc0*/  SHF.L.U64.HI R13, R12, 0x3, R13 ;  /* 0x000000030c0d7819 */ /* 0x000fe2000001020d */
[----:B------:R-:W-:Y:S01]  /*0cd0*/  VIADD R12, R26, 0x2 ;  /* 0x000000021a0c7836 */ /* 0x000fe20000000000 */
[----:B------:R-:W-:Y:S02]  /*0ce0*/  IADD3 R16, P1, PT, R16, UR14, RZ ;  /* 0x0000000e10107c10 */ /* 0x000fe4000ff3e0ff */
[C---:B------:R-:W-:Y:S02]  /*0cf0*/  IADD3.X R21, PT, PT, R13.reuse, UR5, RZ, P0, !PT ;  /* 0x000000050d157c10 */ /* 0x040fe400087fe4ff */
[----:B------:R-:W-:Y:S01]  /*0d00*/  IADD3.X R17, PT, PT, R13, UR15, RZ, P1, !PT ;  /* 0x0000000f0d117c10 */ /* 0x000fe20008ffe4ff */
[----:B------:R-:W-:-:S03]  /*0d10*/  IMAD.MOV.U32 R13, RZ, RZ, RZ ;  /* 0x000000ffff0d7224 */ /* 0x000fc600078e00ff */
[----:B------:R-:W3:Y:S01]  /*0d20*/  LDG.E.64 R20, desc[UR10][R20.64] ;  /* 0x0000000a14147981 */ /* 0x000ee2000c1e1b00 */
[----:B------:R-:W-:-:S03]  /*0d30*/  IMAD.WIDE.U32 R12, R5, R10, R12 ;  /* 0x0000000a050c7225 */ /* 0x000fc600078e000c */
[----:B------:R-:W3:Y:S01]  /*0d40*/  LDG.E.64 R16, desc[UR10][R16.64] ;  /* 0x0000000a10107981 */ /* 0x000ee2000c1e1b00 */
[----:B--2---:R-:W-:Y:S01]  /*0d50*/  DFMA R24, R18, R14, R24 ;  /* 0x0000000e1218722b */ /* 0x004fe20000000018 */
[----:B------:R-:W-:Y:S02]  /*0d60*/  IMAD.IADD R15, R22, 0x1, R13 ;  /* 0x00000001160f7824 */ /* 0x000fe400078e020d */
[----:B------:R-:W-:-:S03]  /*0d70*/  IMAD.SHL.U32 R14, R12, 0x8, RZ ;  /* 0x000000080c0e7824 */ /* 0x000fc600078e00ff */
[----:B------:R-:W-:Y:S02]  /*0d80*/  SHF.L.U64.HI R15, R12, 0x3, R15 ;  /* 0x000000030c0f7819 */ /* 0x000fe4000001020f */
[C---:B------:R-:W-:Y:S02]  /*0d90*/  IADD3 R12, P0, PT, R14.reuse, UR4, RZ ;  /* 0x000000040e0c7c10 */ /* 0x040fe4000ff1e0ff */
[----:B------:R-:W-:Y:S02]  /*0da0*/  IADD3 R14, P1, PT, R14, UR14, RZ ;  /* 0x0000000e0e0e7c10 */ /* 0x000fe4000ff3e0ff */
[C---:B------:R-:W-:Y:S02]  /*0db0*/  IADD3.X R13, PT, PT, R15.reuse, UR5, RZ, P0, !PT ;  /* 0x000000050f0d7c10 */ /* 0x040fe400087fe4ff */
[----:B------:R-:W-:-:S04]  /*0dc0*/  IADD3.X R15, PT, PT, R15, UR15, RZ, P1, !PT ;  /* 0x0000000f0f0f7c10 */ /* 0x000fc80008ffe4ff */
[----:B------:R-:W2:Y:S04]  /*0dd0*/  LDG.E.64 R12, desc[UR10][R12.64] ;  /* 0x0000000a0c0c7981 */ /* 0x000ea8000c1e1b00 */
[----:B------:R-:W2:Y:S01]  /*0de0*/  LDG.E.64 R14, desc[UR10][R14.64] ;  /* 0x0000000a0e0e7981 */ /* 0x000ea2000c1e1b00 */
[----:B------:R-:W-:Y:S02]  /*0df0*/  VIADD R18, R26, 0x3 ;  /* 0x000000031a127836 */ /* 0x000fe40000000000 */
[----:B------:R-:W-:Y:S02]  /*0e00*/  IMAD.MOV.U32 R19, RZ, RZ, RZ ;  /* 0x000000ffff137224 */ /* 0x000fe400078e00ff */
[----:B------:R-:W-:Y:S01]  /*0e10*/  IMAD.WIDE.U32 R18, R5, R10, R18 ;  /* 0x0000000a05127225 */ /* 0x000fe200078e0012 */
[----:B---3--:R-:W-:-:S03]  /*0e20*/  DFMA R16, R20, R16, R24 ;  /* 0x000000101410722b */ /* 0x008fc60000000018 */
[----:B------:R-:W-:Y:S02]  /*0e30*/  VIADD R24, R26, 0x4 ;  /* 0x000000041a187836 */ /* 0x000fe40000000000 */
[----:B------:R-:W-:Y:S02]  /*0e40*/  IMAD.MOV.U32 R25, RZ, RZ, RZ ;  /* 0x000000ffff197224 */ /* 0x000fe400078e00ff */
[----:B------:R-:W-:Y:S02]  /*0e50*/  IMAD.IADD R21, R22, 0x1, R19 ;  /* 0x0000000116157824 */ /* 0x000fe400078e0213 */
[----:B------:R-:W-:-:S04]  /*0e60*/  IMAD.WIDE.U32 R24, R5, R10, R24 ;  /* 0x0000000a05187225 */ /* 0x000fc800078e0018 */
[----:B------:R-:W-:Y:S02]  /*0e70*/  IMAD.SHL.U32 R19, R18, 0x8, RZ ;  /* 0x0000000812137824 */ /* 0x000fe400078e00ff */
[----:B------:R-:W-:Y:S01]  /*0e80*/  IMAD.IADD R23, R22, 0x1, R25 ;  /* 0x0000000116177824 */ /* 0x000fe200078e0219 */
[----:B------:R-:W-:Y:S02]  /*0e90*/  SHF.L.U64.HI R21, R18, 0x3, R21 ;  /* 0x0000000312157819 */ /* 0x000fe40000010215 */
[C---:B------:R-:W-:Y:S02]  /*0ea0*/  IADD3 R18, P0, PT, R19.reuse, UR4, RZ ;  /* 0x0000000413127c10 */ /* 0x040fe4000ff1e0ff */
[----:B------:R-:W-:Y:S02]  /*0eb0*/  IADD3 R20, P1, PT, R19, UR14, RZ ;  /* 0x0000000e13147c10 */ /* 0x000fe4000ff3e0ff */
[C---:B------:R-:W-:Y:S01]  /*0ec0*/  SHF.L.U64.HI R23, R24.reuse, 0x3, R23 ;  /* 0x0000000318177819 */ /* 0x040fe20000010217 */
[----:B------:R-:W-:Y:S01]  /*0ed0*/  IMAD.SHL.U32 R24, R24, 0x8, RZ ;  /* 0x0000000818187824 */ /* 0x000fe200078e00ff */
[----:B------:R-:W-:-:S02]  /*0ee0*/  IADD3.X R19, PT, PT, R21, UR5, RZ, P0, !PT ;  /* 0x0000000515137c10 */ /* 0x000fc400087fe4ff */
[----:B------:R-:W-:-:S04]  /*0ef0*/  IADD3.X R21, PT, PT, R21, UR15, RZ, P1, !PT ;  /* 0x0000000f15157c10 */ /* 0x000fc80008ffe4ff */
[----:B------:R-:W3:Y:S04]  /*0f00*/  LDG.E.64 R18, desc[UR10][R18.64] ;  /* 0x0000000a12127981 */ /* 0x000ee8000c1e1b00 */
[----:B------:R-:W3:Y:S01]  /*0f10*/  LDG.E.64 R20, desc[UR10][R20.64] ;  /* 0x0000000a14147981 */ /* 0x000ee2000c1e1b00 */
[----:B--2---:R-:W-:Y:S01]  /*0f20*/  DFMA R14, R12, R14, R16 ;  /* 0x0000000e0c0e722b */ /* 0x004fe20000000010 */
[C---:B------:R-:W-:Y:S02]  /*0f30*/  IADD3 R12, P2, PT, R24.reuse, UR4, RZ ;  /* 0x00000004180c7c10 */ /* 0x040fe4000ff5e0ff */
[----:B------:R-:W-:Y:S02]  /*0f40*/  IADD3 R24, P0, PT, R24, UR14, RZ ;  /* 0x0000000e18187c10 */ /* 0x000fe4000ff1e0ff */
[----:B------:R-:W-:-:S02]  /*0f50*/  IADD3.X R13, PT, PT, R23, UR5, RZ, P2, !PT ;  /* 0x00000005170d7c10 */ /* 0x000fc400097fe4ff */
[----:B------:R-:W-:-:S04]  /*0f60*/  IADD3.X R25, PT, PT, R23, UR15, RZ, P0, !PT ;  /* 0x0000000f17197c10 */ /* 0x000fc800087fe4ff */
[----:B------:R-:W2:Y:S04]  /*0f70*/  LDG.E.64 R12, desc[UR10][R12.64] ;  /* 0x0000000a0c0c7981 */ /* 0x000ea8000c1e1b00 */
[----:B------:R-:W2:Y:S01]  /*0f80*/  LDG.E.64 R24, desc[UR10][R24.64] ;  /* 0x0000000a18187981 */ /* 0x000ea2000c1e1b00 */
[C---:B------:R-:W-:Y:S02]  /*0f90*/  VIADD R16, R26.reuse, 0x5 ;  /* 0x000000051a107836 */ /* 0x040fe40000000000 */
[----:B------:R-:W-:Y:S02]  /*0fa0*/  IMAD.MOV.U32 R17, RZ, RZ, RZ ;  /* 0x000000ffff117224 */ /* 0x000fe400078e00ff */
[----:B------:R-:W-:Y:S02]  /*0fb0*/  VIADD R28, R26, 0x6 ;  /* 0x000000061a1c7836 */ /* 0x000fe40000000000 */
[----:B------:R-:W-:-:S04]  /*0fc0*/  IMAD.WIDE.U32 R16, R5, R10, R16 ;  /* 0x0000000a05107225 */ /* 0x000fc800078e0010 */
[----:B------:R-:W-:Y:S02]  /*0fd0*/  IMAD.MOV.U32 R29, RZ, RZ, RZ ;  /* 0x000000ffff1d7224 */ /* 0x000fe400078e00ff */
[----:B------:R-:W-:Y:S02]  /*0fe0*/  IMAD.IADD R17, R22, 0x1, R17 ;  /* 0x0000000116117824 */ /* 0x000fe400078e0211 */
[----:B------:R-:W-:-:S04]  /*0ff0*/  IMAD.WIDE.U32 R28, R5, R10, R28 ;  /* 0x0000000a051c7225 */ /* 0x000fc800078e001c */
[----:B------:R-:W-:Y:S01]  /*1000*/  IMAD.SHL.U32 R23, R16, 0x8, RZ ;  /* 0x0000000810177824 */ /* 0x000fe200078e00ff */
[----:B---3--:R-:W-:Y:S01]  /*1010*/  DFMA R18, R18, R20, R14 ;  /* 0x000000141212722b */ /* 0x008fe2000000000e */
[----:B------:R-:W-:Y:S02]  /*1020*/  VIADD R14, R26, 0x7 ;  /* 0x000000071a0e7836 */ /* 0x000fe40000000000 */
[----:B------:R-:W-:Y:S02]  /*1030*/  IMAD.MOV.U32 R15, RZ, RZ, RZ ;  /* 0x000000ffff0f7224 */ /* 0x000fe400078e00ff */
[----:B------:R-:W-:Y:S01]  /*1040*/  IMAD.WIDE.U32 R14, R5, R10, R14 ;  /* 0x0000000a050e7225 */ /* 0x000fe200078e000e */
[----:B------:R-:W-:-:S03]  /*1050*/  SHF.L.U64.HI R17, R16, 0x3, R17 ;  /* 0x0000000310117819 */ /* 0x000fc60000010211 */
[----:B------:R-:W-:Y:S02]  /*1060*/  IMAD.IADD R21, R22, 0x1, R15 ;  /* 0x0000000116157824 */ /* 0x000fe400078e020f */
[----:B------:R-:W-:-:S03]  /*1070*/  IMAD.SHL.U32 R15, R14, 0x8, RZ ;  /* 0x000000080e0f7824 */ /* 0x000fc600078e00ff */
[----:B------:R-:W-:Y:S01]  /*1080*/  SHF.L.U64.HI R21, R14, 0x3, R21 ;  /* 0x000000030e157819 */ /* 0x000fe20000010215 */
[----:B--2---:R-:W-:Y:S01]  /*1090*/  DFMA R18, R12, R24, R18 ;  /* 0x000000180c12722b */ /* 0x004fe20000000012 */
[----:B------:R-:W-:Y:S01]  /*10a0*/  IMAD.IADD R13, R22, 0x1, R29 ;  /* 0x00000001160d7824 */ /* 0x000fe200078e021d */
[C---:B------:R-:W-:Y:S02]  /*10b0*/  IADD3 R24, P0, PT, R23.reuse, UR4, RZ ;  /* 0x0000000417187c10 */ /* 0x040fe4000ff1e0ff */
[----:B------:R-:W-:Y:S01]  /*10c0*/  IADD3 R22, P1, PT, R23, UR14, RZ ;  /* 0x0000000e17167c10 */ /* 0x000fe2000ff3e0ff */
[----:B------:R-:W-:Y:S01]  /*10d0*/  IMAD.SHL.U32 R12, R28, 0x8, RZ ;  /* 0x000000081c0c7824 */ /* 0x000fe200078e00ff */
[C---:B------:R-:W-:Y:S02]  /*10e0*/  IADD3.X R25, PT, PT, R17.reuse, UR5, RZ, P0, !PT ;  /* 0x0000000511197c10 */ /* 0x040fe400087fe4ff */
[----:B------:R-:W-:Y:S02]  /*10f0*/  IADD3.X R23, PT, PT, R17, UR15, RZ, P1, !PT ;  /* 0x0000000f11177c10 */ /* 0x000fe40008ffe4ff */
[----:B------:R-:W-:-:S02]  /*1100*/  IADD3 R16, P2, PT, R12, UR4, RZ ;  /* 0x000000040c107c10 */ /* 0x000fc4000ff5e0ff */
[----:B------:R-:W-:Y:S01]  /*1110*/  SHF.L.U64.HI R28, R28, 0x3, R13 ;  /* 0x000000031c1c7819 */ /* 0x000fe2000001020d */
[----:B------:R-:W2:Y:S01]  /*1120*/  LDG.E.64 R24, desc[UR10][R24.64] ;  /* 0x0000000a18187981 */ /* 0x000ea2000c1e1b00 */
[----:B------:R-:W-:-:S03]  /*1130*/  IADD3 R12, P3, PT, R12, UR14, RZ ;  /* 0x0000000e0c0c7c10 */ /* 0x000fc6000ff7e0ff */
[----:B------:R-:W2:Y:S01]  /*1140*/  LDG.E.64 R22, desc[UR10][R22.64] ;  /* 0x0000000a16167981 */ /* 0x000ea2000c1e1b00 */
[C---:B------:R-:W-:Y:S02]  /*1150*/  IADD3.X R17, PT, PT, R28.reuse, UR5, RZ, P2, !PT ;  /* 0x000000051c117c10 */ /* 0x040fe400097fe4ff */
[----:B------:R-:W-:Y:S02]  /*1160*/  IADD3.X R13, PT, PT, R28, UR15, RZ, P3, !PT ;  /* 0x0000000f1c0d7c10 */ /* 0x000fe40009ffe4ff */
[C---:B------:R-:W-:Y:S02]  /*1170*/  IADD3 R14, P0, PT, R15.reuse, UR4, RZ ;  /* 0x000000040f0e7c10 */ /* 0x040fe4000ff1e0ff */
[----:B------:R-:W-:Y:S01]  /*1180*/  IADD3 R20, P1, PT, R15, UR14, RZ ;  /* 0x0000000e0f147c10 */ /* 0x000fe2000ff3e0ff */
[----:B------:R-:W3:Y:S01]  /*1190*/  LDG.E.64 R16, desc[UR10][R16.64] ;  /* 0x0000000a10107981 */ /* 0x000ee2000c1e1b00 */
[----:B------:R-:W-:-:S03]  /*11a0*/  IADD3.X R15, PT, PT, R21, UR5, RZ, P0, !PT ;  /* 0x00000005150f7c10 */ /* 0x000fc600087fe4ff */
[----:B------:R-:W3:Y:S01]  /*11b0*/  LDG.E.64 R12, desc[UR10][R12.64] ;  /* 0x0000000a0c0c7981 */ /* 0x000ee2000c1e1b00 */
[----:B------:R-:W-:-:S03]  /*11c0*/  IADD3.X R21, PT, PT, R21, UR15, RZ, P1, !PT ;  /* 0x0000000f15157c10 */ /* 0x000fc60008ffe4ff */
[----:B------:R-:W4:Y:S04]  /*11d0*/  LDG.E.64 R14, desc[UR10][R14.64] ;  /* 0x0000000a0e0e7981 */ /* 0x000f28000c1e1b00 */
[----:B------:R-:W4:Y:S01]  /*11e0*/  LDG.E.64 R20, desc[UR10][R20.64] ;  /* 0x0000000a14147981 */ /* 0x000f22000c1e1b00 */
[----:B------:R-:W-:Y:S02]  /*11f0*/  VIADD R26, R26, 0x8 ;  /* 0x000000081a1a7836 */ /* 0x000fe40000000000 */
[----:B------:R-:W-:Y:S01]  /*1200*/  IMAD.MOV.U32 R27, RZ, RZ, RZ ;  /* 0x000000ffff1b7224 */ /* 0x000fe200078e00ff */
[----:B--2---:R-:W-:-:S08]  /*1210*/  DFMA R18, R24, R22, R18 ;  /* 0x000000161812722b */ /* 0x004fd00000000012 */
[----:B---3--:R-:W-:-:S08]  /*1220*/  DFMA R18, R16, R12, R18 ;  /* 0x0000000c1012722b */ /* 0x008fd00000000012 */
[----:B----4-:R-:W-:-:S11]  /*1230*/  DFMA R24, R14, R20, R18 ;  /* 0x000000140e18722b */ /* 0x010fd60000000012 */
.L_x_11:
        /* <DEDUP_REMOVED lines=22> */
[C---:B------:R-:W-:Y:S02]  /*13a0*/  VIADD R12, R26.reuse, 0x1 ;  /* 0x000000011a0c7836 */ /* 0x040fe40000000000 */
[----:B------:R-:W-:Y:S02]  /*13b0*/  IMAD.MOV.U32 R13, RZ, RZ, RZ ;  /* 0x000000ffff0d7224 */ /* 0x000fe400078e00ff */
[----:B------:R-:W-:Y:S02]  /*13c0*/  VIADD R14, R26, 0x2 ;  /* 0x000000021a0e7836 */ /* 0x000fe40000000000 */
[----:B------:R-:W-:-:S02]  /*13d0*/  IMAD.MOV.U32 R15, RZ, RZ, RZ ;  /* 0x000000ffff0f7224 */ /* 0x000fc400078e00ff */
[----:B------:R-:W-:-:S04]  /*13e0*/  IMAD.WIDE.U32 R12, R5, R10, R12 ;  /* 0x0000000a050c7225 */ /* 0x000fc800078e000c */
[----:B------:R-:W-:-:S04]  /*13f0*/  IMAD.WIDE.U32 R14, R5, R10, R14 ;  /* 0x0000000a050e7225 */ /* 0x000fc800078e000e */
[----:B------:R-:W-:Y:S02]  /*1400*/  VIADD R18, R26, 0x3 ;  /* 0x000000031a127836 */ /* 0x000fe40000000000 */
[----:B------:R-:W-:Y:S02]  /*1410*/  IMAD.MOV.U32 R19, RZ, RZ, RZ ;  /* 0x000000ffff137224 */ /* 0x000fe400078e00ff */
[----:B------:R-:W-:Y:S02]  /*1420*/  IMAD.SHL.U32 R22, R14, 0x8, RZ ;  /* 0x000000080e167824 */ /* 0x000fe400078e00ff */
[----:B------:R-:W-:-:S04]  /*1430*/  IMAD.WIDE.U32 R18, R5, R10, R18 ;  /* 0x0000000a05127225 */ /* 0x000fc800078e0012 */
[----:B------:R-:W-:-:S05]  /*1440*/  IMAD.IADD R19, R23, 0x1, R19 ;  /* 0x0000000117137824 */ /* 0x000fca00078e0213 */
[C---:B------:R-:W-:Y:S01]  /*1450*/  SHF.L.U64.HI R19, R18.reuse, 0x3, R19 ;  /* 0x0000000312137819 */ /* 0x040fe20000010213 */
[----:B------:R-:W-:Y:S01]  /*1460*/  IMAD.SHL.U32 R18, R18, 0x8, RZ ;  /* 0x0000000812127824 */ /* 0x000fe200078e00ff */
[----:B--2---:R-:W-:Y:S01]  /*1470*/  DFMA R24, R20, R16, R24 ;  /* 0x000000101418722b */ /* 0x004fe20000000018 */
[C---:B------:R-:W-:Y:S01]  /*1480*/  IMAD.IADD R21, R23.reuse, 0x1, R13 ;  /* 0x0000000117157824 */ /* 0x040fe200078e020d */
[C---:B------:R-:W-:Y:S01]  /*1490*/  IADD3 R20, P2, PT, R22.reuse, UR4, RZ ;  /* 0x0000000416147c10 */ /* 0x040fe2000ff5e0ff */
[----:B------:R-:W-:Y:S01]  /*14a0*/  IMAD.IADD R17, R23, 0x1, R15 ;  /* 0x0000000117117824 */ /* 0x000fe200078e020f */
[----:B------:R-:W-:Y:S01]  /*14b0*/  IADD3 R22, P3, PT, R22, UR14, RZ ;  /* 0x0000000e16167c10 */ /* 0x000fe2000ff7e0ff */
[C---:B------:R-:W-:Y:S01]  /*14c0*/  IMAD.SHL.U32 R13, R12.reuse, 0x8, RZ ;  /* 0x000000080c0d7824 */ /* 0x040fe200078e00ff */
[----:B------:R-:W-:Y:S02]  /*14d0*/  SHF.L.U64.HI R15, R12, 0x3, R21 ;  /* 0x000000030c0f7819 */ /* 0x000fe40000010215 */
[----:B------:R-:W-:-:S02]  /*14e0*/  SHF.L.U64.HI R16, R14, 0x3, R17 ;  /* 0x000000030e107819 */ /* 0x000fc40000010211 */
[C---:B------:R-:W-:Y:S02]  /*14f0*/  IADD3 R12, P0, PT, R13.reuse, UR4, RZ ;  /* 0x000000040d0c7c10 */ /* 0x040fe4000ff1e0ff */
[----:B------:R-:W-:Y:S02]  /*1500*/  IADD3 R14, P1, PT, R13, UR14, RZ ;  /* 0x0000000e0d0e7c10 */ /* 0x000fe4000ff3e0ff */
[C---:B------:R-:W-:Y:S02]  /*1510*/  IADD3.X R13, PT, PT, R15.reuse, UR5, RZ, P0, !PT ;  /* 0x000000050f0d7c10 */ /* 0x040fe400087fe4ff */
[----:B------:R-:W-:Y:S02]  /*1520*/  IADD3.X R15, PT, PT, R15, UR15, RZ, P1, !PT ;  /* 0x0000000f0f0f7c10 */ /* 0x000fe40008ffe4ff */
[C---:B------:R-:W-:Y:S02]  /*1530*/  IADD3.X R21, PT, PT, R16.reuse, UR5, RZ, P2, !PT ;  /* 0x0000000510157c10 */ /* 0x040fe400097fe4ff */
[----:B------:R-:W2:Y:S01]  /*1540*/  LDG.E.64 R12, desc[UR10][R12.64] ;  /* 0x0000000a0c0c7981 */ /* 0x000ea2000c1e1b00 */
[----:B------:R-:W-:-:S03]  /*1550*/  IADD3.X R23, PT, PT, R16, UR15, RZ, P3, !PT ;  /* 0x0000000f10177c10 */ /* 0x000fc60009ffe4ff */
[----:B------:R-:W2:Y:S01]  /*1560*/  LDG.E.64 R14, desc[UR10][R14.64] ;  /* 0x0000000a0e0e7981 */ /* 0x000ea2000c1e1b00 */
        /* <DEDUP_REMOVED lines=13> */
.L_x_12:
[----:B------:R-:W-:Y:S05]  /*1640*/  BRA.U !UP1, `(.L_x_10) ;  /* 0x0000000109c47547 */ /* 0x000fea000b800000 */
[----:B------:R-:W1:Y:S01]  /*1650*/  LDCU.64 UR14, c[0x0][0x388] ;  /* 0x00007100ff0e77ac */ /* 0x000e620008000a00 */
[-C--:B------:R-:W-:Y:S01]  /*1660*/  IMAD R12, R3, R10.reuse, RZ ;  /* 0x0000000a030c7224 */ /* 0x080fe200078e02ff */
[----:B------:R-:W2:Y:S03]  /*1670*/  LDCU.64 UR16, c[0x0][0x390] ;  /* 0x00007200ff1077ac */ /* 0x000ea60008000a00 */
[C---:B------:R-:W-:Y:S02]  /*1680*/  IMAD R11, R5.reuse, R11, R12 ;  /* 0x0000000b050b7224 */ /* 0x040fe400078e020c */
[----:B------:R-:W-:-:S04]  /*1690*/  IMAD.WIDE.U32 R12, R5, R10, R26 ;  /* 0x0000000a050c7225 */ /* 0x000fc800078e001a */
[----:B------:R-:W-:Y:S02]  /*16a0*/  IMAD.IADD R3, R11, 0x1, R13 ;  /* 0x000000010b037824 */ /* 0x000fe400078e020d */
[----:B------:R-:W-:-:S03]  /*16b0*/  IMAD.SHL.U32 R14, R12, 0x8, RZ ;  /* 0x000000080c0e7824 */ /* 0x000fc600078e00ff */
[----:B------:R-:W-:Y:S02]  /*16c0*/  SHF.L.U64.HI R3, R12, 0x3, R3 ;  /* 0x000000030c037819 */ /* 0x000fe40000010203 */
[C---:B-1----:R-:W-:Y:S02]  /*16d0*/  IADD3 R12, P0, PT, R14.reuse, UR14, RZ ;  /* 0x0000000e0e0c7c10 */ /* 0x042fe4000ff1e0ff */
[----:B--2---:R-:W-:Y:S02]  /*16e0*/  IADD3 R14, P1, PT, R14, UR16, RZ ;  /* 0x000000100e0e7c10 */ /* 0x004fe4000ff3e0ff */
[C---:B------:R-:W-:Y:S02]  /*16f0*/  IADD3.X R13, PT, PT, R3.reuse, UR15, RZ, P0, !PT ;  /* 0x0000000f030d7c10 */ /* 0x040fe400087fe4ff */
[----:B------:R-:W-:-:S04]  /*1700*/  IADD3.X R15, PT, PT, R3, UR17, RZ, P1, !PT ;  /* 0x00000011030f7c10 */ /* 0x000fc80008ffe4ff */
[----:B------:R-:W2:Y:S04]  /*1710*/  LDG.E.64 R12, desc[UR10][R12.64] ;  /* 0x0000000a0c0c7981 */ /* 0x000ea8000c1e1b00 */
[----:B------:R-:W2:Y:S01]  /*1720*/  LDG.E.64 R14, desc[UR10][R14.64] ;  /* 0x0000000a0e0e7981 */ /* 0x000ea2000c1e1b00 */
[----:B------:R-:W-:-:S04]  /*1730*/  UISETP.NE.U32.AND UP0, UPT, UR8, 0x1, UPT ;  /* 0x000000010800788c */ /* 0x000fc8000bf05070 */
[----:B------:R-:W-:Y:S01]  /*1740*/  UISETP.NE.AND.EX UP0, UPT, URZ, URZ, UPT, UP0 ;  /* 0x000000ffff00728c */ /* 0x000fe2000bf05300 */
[----:B--2---:R-:W-:-:S08]  /*1750*/  DFMA R24, R12, R14, R24 ;  /* 0x0000000e0c18722b */ /* 0x004fd00000000018 */
[----:B------:R-:W-:Y:S05]  /*1760*/  BRA.U !UP0, `(.L_x_10) ;  /* 0x00000001087c7547 */ /* 0x000fea000b800000 */
[----:B------:R-:W-:Y:S01]  /*1770*/  UISETP.NE.U32.AND UP0, UPT, UR8, 0x2, UPT ;  /* 0x000000020800788c */ /* 0x000fe2000bf05070 */
[----:B------:R-:W-:Y:S02]  /*1780*/  VIADD R12, R26, 0x1 ;  /* 0x000000011a0c7836 */ /* 0x000fe40000000000 */
[----:B------:R-:W-:Y:S01]  /*1790*/  IMAD.MOV.U32 R13, RZ, RZ, RZ ;  /* 0x000000ffff0d7224 */ /* 0x000fe200078e00ff */
[----:B------:R-:W-:Y:S01]  /*17a0*/  UISETP.NE.AND.EX UP0, UPT, URZ, URZ, UPT, UP0 ;  /* 0x000000ffff00728c */ /* 0x000fe2000bf05300 */
[----:B------:R-:W-:-:S05]  /*17b0*/  IMAD.WIDE.U32 R12, R5, R10, R12 ;  /* 0x0000000a050c7225 */ /* 0x000fca00078e000c */
[----:B------:R-:W-:Y:S01]  /*17c0*/  PLOP3.LUT P0, PT, PT, PT, UP0, 0x80, 0x8 ;  /* 0x000000000008781c */ /* 0x000fe20003f0f008 */
[----:B------:R-:W-:Y:S02]  /*17d0*/  IMAD.IADD R3, R11, 0x1, R13 ;  /* 0x000000010b037824 */ /* 0x000fe400078e020d */
[----:B------:R-:W-:Y:S02]  /*17e0*/  IMAD.SHL.U32 R13, R12, 0x8, RZ ;  /* 0x000000080c0d7824 */ /* 0x000fe400078e00ff */
[----:B------:R-:W-:-:S08]  /*17f0*/  @UP0 UMOV UR5, URZ ;  /* 0x000000ff00050c82 */ /* 0x000fd00008000000 */
[----:B------:R-:W-:Y:S02]  /*1800*/  @P0 R2UR UR4, R26 ;  /* 0x000000001a0402ca */ /* 0x000fe400000e0000 */
[----:B------:R-:W-:-:S11]  /*1810*/  PLOP3.LUT P0, PT, PT, PT, UP0, 0x80, 0x8 ;  /* 0x000000000008781c */ /* 0x000fd60003f0f008 */
[----:B------:R-:W-:-:S06]  /*1820*/  @UP0 UIADD3 UR4, UPT, UPT, UR4, 0x2, URZ ;  /* 0x0000000204040890 */ /* 0x000fcc000fffe0ff */
[----:B------:R-:W-:Y:S01]  /*1830*/  @P0 IMAD.WIDE.U32 R14, R5, R10, UR4 ;  /* 0x00000004050e0e25 */ /* 0x000fe2000f8e000a */
[----:B------:R-:W-:Y:S02]  /*1840*/  SHF.L.U64.HI R5, R12, 0x3, R3 ;  /* 0x000000030c057819 */ /* 0x000fe40000010203 */
[----:B------:R-:W-:Y:S01]  /*1850*/  IADD3 R10, P1, PT, R13, UR14, RZ ;  /* 0x0000000e0d0a7c10 */ /* 0x000fe2000ff3e0ff */
[----:B------:R-:W-:Y:S01]  /*1860*/  @P0 IMAD.IADD R3, R11, 0x1, R15 ;  /* 0x000000010b030824 */ /* 0x000fe200078e020f */
[----:B------:R-:W-:Y:S01]  /*1870*/  IADD3 R12, P2, PT, R13, UR16, RZ ;  /* 0x000000100d0c7c10 */ /* 0x000fe2000ff5e0ff */
[C---:B------:R-:W-:Y:S01]  /*1880*/  @P0 IMAD.SHL.U32 R16, R14.reuse, 0x8, RZ ;  /* 0x000000080e100824 */ /* 0x040fe200078e00ff */
[----:B------:R-:W-:Y:S02]  /*1890*/  IADD3.X R11, PT, PT, R5, UR15, RZ, P1, !PT ;  /* 0x0000000f050b7c10 */ /* 0x000fe40008ffe4ff */
[----:B------:R-:W-:Y:S02]  /*18a0*/  @P0 SHF.L.U64.HI R3, R14, 0x3, R3 ;  /* 0x000000030e030819 */ /* 0x000fe40000010203 */
[----:B------:R-:W-:-:S02]  /*18b0*/  @P0 IADD3 R14, P1, PT, R16, UR14, RZ ;  /* 0x0000000e100e0c10 */ /* 0x000fc4000ff3e0ff */
[----:B------:R-:W-:Y:S01]  /*18c0*/  IADD3.X R13, PT, PT, R5, UR17, RZ, P2, !PT ;  /* 0x00000011050d7c10 */ /* 0x000fe200097fe4ff */
[----:B------:R-:W2:Y:S01]  /*18d0*/  LDG.E.64 R10, desc[UR10][R10.64] ;  /* 0x0000000a0a0a7981 */ /* 0x000ea2000c1e1b00 */
[C---:B------:R-:W-:Y:S02]  /*18e0*/  @P0 IADD3.X R15, PT, PT, R3.reuse, UR15, RZ, P1, !PT ;  /* 0x0000000f030f0c10 */ /* 0x040fe40008ffe4ff */
[----:B------:R-:W-:Y:S02]  /*18f0*/  @P0 IADD3 R16, P1, PT, R16, UR16, RZ ;  /* 0x0000001010100c10 */ /* 0x000fe4000ff3e0ff */
[----:B------:R-:W2:Y:S02]  /*1900*/  LDG.E.64 R12, desc[UR10][R12.64] ;  /* 0x0000000a0c0c7981 */ /* 0x000ea4000c1e1b00 */
[----:B------:R-:W-:Y:S02]  /*1910*/  @P0 IADD3.X R17, PT, PT, R3, UR17, RZ, P1, !PT ;  /* 0x0000001103110c10 */ /* 0x000fe40008ffe4ff */
[----:B------:R-:W3:Y:S04]  /*1920*/  @P0 LDG.E.64 R14, desc[UR10][R14.64] ;  /* 0x0000000a0e0e0981 */ /* 0x000ee8000c1e1b00 */
[----:B------:R-:W3:Y:S01]  /*1930*/  @P0 LDG.E.64 R16, desc[UR10][R16.64] ;  /* 0x0000000a10100981 */ /* 0x000ee2000c1e1b00 */
[----:B--2---:R-:W-:-:S08]  /*1940*/  DFMA R24, R10, R12, R24 ;  /* 0x0000000c0a18722b */ /* 0x004fd00000000018 */
[----:B---3--:R-:W-:-:S11]  /*1950*/  @P0 DFMA R24, R14, R16, R24 ;  /* 0x000000100e18022b */ /* 0x008fd60000000018 */
.L_x_10:
[----:B------:R-:W1:Y:S01]  /*1960*/  LDCU.128 UR16, c[0x0][0x3b0] ;  /* 0x00007600ff1077ac */ /* 0x000e620008000c00 */
[----:B------:R-:W-:Y:S01]  /*1970*/  VIADD R5, R4, UR6 ;  /* 0x0000000604057c36 */ /* 0x000fe20008000000 */
[----:B------:R-:W2:Y:S03]  /*1980*/  LDCU.64 UR4, c[0x0][0x398] ;  /* 0x00007300ff0477ac */ /* 0x000ea60008000a00 */
[--C-:B------:R-:W-:Y:S01]  /*1990*/  IMAD.MOV.U32 R4, RZ, RZ, R5.reuse ;  /* 0x000000ffff047224 */ /* 0x100fe200078e0005 */
[----:B------:R-:W-:Y:S01]  /*19a0*/  SHF.R.S32.HI R3, RZ, 0x1f, R5 ;  /* 0x0000001fff037819 */ /* 0x000fe20000011405 */
[----:B-1---5:R-:W-:Y:S01]  /*19b0*/  DMUL R6, R6, UR18 ;  /* 0x0000001206067c28 */ /* 0x022fe20008000000 */
[----:B--2---:R-:W-:-:S07]  /*19c0*/  ISETP.GE.U32.AND P0, PT, R5, UR4, PT ;  /* 0x0000000405007c0c */ /* 0x004fce000bf06070 */
[----:B------:R-:W-:Y:S01]  /*19d0*/  DFMA R6, R24, UR16, R6 ;  /* 0x0000001018067c2b */ /* 0x000fe20008000006 */
[----:B------:R-:W-:-:S06]  /*19e0*/  ISETP.GE.U32.AND.EX P0, PT, R3, UR5, PT, P0 ;  /* 0x0000000503007c0c */ /* 0x000fcc000bf06100 */
[----:B------:R1:W-:Y:S07]  /*19f0*/  STG.E.64 desc[UR10][R8.64], R6 ;  /* 0x0000000608007986 */ /* 0x0003ee000c101b0a */
[----:B------:R-:W-:Y:S05]  /*1a00*/  @!P0 BRA `(.L_x_13) ;  /* 0xffffffe800dc8947 */ /* 0x000fea000383ffff */
.L_x_7:
[----:B------:R-:W-:Y:S05]  /*1a10*/  BSYNC.RECONVERGENT B0 ;  /* 0x0000000000007941 */ /* 0x000fea0003800200 */
.L_x_6:
[----:B------:R-:W2:Y:S01]  /*1a20*/  LDCU.64 UR4, c[0x0][0x3a0] ;  /* 0x00007400ff0477ac */ /* 0x000ea20008000a00 */
[----:B------:R-:W-:-:S04]  /*1a30*/  VIADD R3, R2, UR7 ;  /* 0x0000000702037c36 */ /* 0x000fc80008000000 */
[--C-:B------:R-:W-:Y:S01]  /*1a40*/  IMAD.MOV.U32 R2, RZ, RZ, R3.reuse ;  /* 0x000000ffff027224 */ /* 0x100fe200078e0003 */
[----:B01----:R-:W-:Y:S02]  /*1a50*/  SHF.R.S32.HI R8, RZ, 0x1f, R3 ;  /* 0x0000001fff087819 */ /* 0x003fe40000011403 */
[----:B--2---:R-:W-:-:S04]  /*1a60*/  ISETP.GE.U32.AND P0, PT, R3, UR4, PT ;  /* 0x0000000403007c0c */ /* 0x004fc8000bf06070 */
[----:B------:R-:W-:-:S13]  /*1a70*/  ISETP.GE.U32.AND.EX P0, PT, R8, UR5, PT, P0 ;  /* 0x0000000508007c0c */ /* 0x000fda000bf06100 */
[----:B------:R-:W-:Y:S05]  /*1a80*/  @!P0 BRA `(.L_x_14) ;  /* 0xffffffe800708947 */ /* 0x000fea000383ffff */
[----:B------:R-:W-:Y:S05]  /*1a90*/  EXIT ;  /* 0x000000000000794d */ /* 0x000fea0003800000 */
.L_x_15:
[----:B------:R-:W-:-:S00]  /*1aa0*/  BRA `(.L_x_15) ;  /* 0xfffffffc00fc7947 */ /* 0x000fc0000383ffff */
[----:B------:R-:W-:-:S00]  /*1ab0*/  NOP ;  /* 0x0000000000007918 */ /* 0x000fc00000000000 */
        /* <DEDUP_REMOVED lines=12> */
.L_x_16:


//--------------------- .nv.shared.reserved.0     --------------------------
	.section	.nv.shared.reserved.0,"aw",@nobits
	.weak		__nv_reservedSMEM_offset_0_alias
	.size		__nv_reservedSMEM_offset_0_alias, 0, 64
	.other		__nv_reservedSMEM_offset_0_alias,@"STO_CUDA_RESERVED_SHARED STV_DEFAULT"
__nv_reservedSMEM_offset_0_alias:
	.zero		0
	.zero		64


//--------------------- .nv.constant0._Z14CUDAKernelNamePdS_S_mmmddmm --------------------------
	.section	.nv.constant0._Z14CUDAKernelNamePdS_S_mmmddmm,"a",@progbits
	.sectionflags	@""
	.align	4
.nv.constant0._Z14CUDAKernelNamePdS_S_mmmddmm:
	.zero		976


//--------------------- SYMBOLS --------------------------

	.type		.nv.reservedSmem.offset0,@object
	.size		.nv.reservedSmem.offset0,0x4
